	.target	sm_90a

	.elftype	@"ET_EXEC"


//--------------------- .note.nv.tkinfo           --------------------------
	.section	.note.nv.tkinfo,"",@"SHT_NOTE"
	.sectionflags	@"SHF_NOTE_NV_TKINFO"
	.tkinfo
        /*0018*/ 	.word	0x00000002
        /*0030*/ 	.string	""
        /*0030*/ 	.string	"ptxas"
        /*0030*/ 	.string	"Cuda compilation tools, release 13.0, V13.0.88"
        /*0030*/ 	.string	"Build cuda_13.0.r13.0/compiler.36424714_0"
        /*0030*/ 	.string	"-arch sm_90a -m 64 "



//--------------------- .note.nv.cuinfo           --------------------------
	.section	.note.nv.cuinfo,"",@"SHT_NOTE"
	.sectionflags	@"SHF_NOTE_NV_CUINFO"
        /*0018*/ 	.short	0x0002
        /*001a*/ 	.short	0x005a
        /*001c*/ 	.short	0x0082
	.zero		2


//--------------------- .nv.info                  --------------------------
	.section	.nv.info,"",@"SHT_CUDA_INFO"
	.align	4


	//----- nvinfo : EIATTR_REGCOUNT
	.align		4
        /*0000*/ 	.byte	0x04, 0x2f
        /*0002*/ 	.short	(.L_16 - .L_15)
	.align		4
.L_15:
        /*0004*/ 	.word	index@(_ZN7cutlass13device_kernelINS_4fmha6kernel13FmhaKernelTmaINS1_10collective15FmhaMainloopTmaINS_6half_tEfN4cute5tupleIJNS7_1CILi64EEENS9_ILi256EEENS9_ILi96EEEEEENS4_13DefaultFusionEJEEENS4_15FmhaFwdEpilogueIS6_fNS8_IJSA_SC_SB_EEEEEJEEEEEvNT_6ParamsE)
        /*0008*/ 	.word	0x000000d0


	//----- nvinfo : EIATTR_FRAME_SIZE
	.align		4
.L_16:
        /*000c*/ 	.byte	0x04, 0x11
        /*000e*/ 	.short	(.L_18 - .L_17)
	.align		4
.L_17:
        /*0010*/ 	.word	index@($__internal_0_$__cuda_sm20_rcp_rn_f32_slowpath)
        /*0014*/ 	.word	0x00000000


	//----- nvinfo : EIATTR_FRAME_SIZE
	.align		4
.L_18:
        /*0018*/ 	.byte	0x04, 0x11
        /*001a*/ 	.short	(.L_20 - .L_19)
	.align		4
.L_19:
        /*001c*/ 	.word	index@(_ZN7cutlass13device_kernelINS_4fmha6kernel13FmhaKernelTmaINS1_10collective15FmhaMainloopTmaINS_6half_tEfN4cute5tupleIJNS7_1CILi64EEENS9_ILi256EEENS9_ILi96EEEEEENS4_13DefaultFusionEJEEENS4_15FmhaFwdEpilogueIS6_fNS8_IJSA_SC_SB_EEEEEJEEEEEvNT_6ParamsE)
        /*0020*/ 	.word	0x00000000


	//----- nvinfo : EIATTR_MIN_STACK_SIZE
	.align		4
.L_20:
        /*0024*/ 	.byte	0x04, 0x12
        /*0026*/ 	.short	(.L_22 - .L_21)
	.align		4
.L_21:
        /*0028*/ 	.word	index@(_ZN7cutlass13device_kernelINS_4fmha6kernel13FmhaKernelTmaINS1_10collective15FmhaMainloopTmaINS_6half_tEfN4cute5tupleIJNS7_1CILi64EEENS9_ILi256EEENS9_ILi96EEEEEENS4_13DefaultFusionEJEEENS4_15FmhaFwdEpilogueIS6_fNS8_IJSA_SC_SB_EEEEEJEEEEEvNT_6ParamsE)
        /*002c*/ 	.word	0x00000000
.L_22:


//--------------------- .nv.compat                --------------------------
	.section	.nv.compat,"",@"SHT_CUDA_COMPAT_INFO"
	.align	4
        /*0000*/ 	.byte	0x02, 0x09, 0x01, 0x00, 0x02, 0x02, 0x04, 0x00, 0x02, 0x05, 0x05, 0x00, 0x03, 0x07, 0x01, 0x01
        /*0010*/ 	.byte	0x02, 0x03, 0x01, 0x00, 0x02, 0x06, 0x01, 0x00, 0x04, 0x0b, 0x08, 0x00, 0x00, 0x00, 0x00, 0x00
        /*0020*/ 	.byte	0x00, 0x00, 0x00, 0x00


//--------------------- .nv.info._ZN7cutlass13device_kernelINS_4fmha6kernel13FmhaKernelTmaINS1_10collective15FmhaMainloopTmaINS_6half_tEfN4cute5tupleIJNS7_1CILi64EEENS9_ILi256EEENS9_ILi96EEEEEENS4_13DefaultFusionEJEEENS4_15FmhaFwdEpilogueIS6_fNS8_IJSA_SC_SB_EEEEEJEEEEEvNT_6ParamsE --------------------------
	.section	.nv.info._ZN7cutlass13device_kernelINS_4fmha6kernel13FmhaKernelTmaINS1_10collective15FmhaMainloopTmaINS_6half_tEfN4cute5tupleIJNS7_1CILi64EEENS9_ILi256EEENS9_ILi96EEEEEENS4_13DefaultFusionEJEEENS4_15FmhaFwdEpilogueIS6_fNS8_IJSA_SC_SB_EEEEEJEEEEEvNT_6ParamsE,"",@"SHT_CUDA_INFO"
	.sectionflags	@""
	.align	4


	//----- nvinfo : EIATTR_CUDA_API_VERSION
	.align		4
        /*0000*/ 	.byte	0x04, 0x37
        /*0002*/ 	.short	(.L_24 - .L_23)
.L_23:
        /*0004*/ 	.word	0x00000082


	//----- nvinfo : EIATTR_KPARAM_INFO
	.align		4
.L_24:
        /*0008*/ 	.byte	0x04, 0x17
        /*000a*/ 	.short	(.L_26 - .L_25)
.L_25:
        /*000c*/ 	.word	0x00000000
        /*0010*/ 	.short	0x0000
        /*0012*/ 	.short	0x0070
        /*0014*/ 	.byte	0x00, 0xf0, 0x01, 0x20


	//----- nvinfo : EIATTR_SPARSE_MMA_MASK
	.align		4
.L_26:
        /*0018*/ 	.byte	0x03, 0x50
        /*001a*/ 	.short	0x0000


	//----- nvinfo : EIATTR_MAXREG_COUNT
	.align		4
        /*001c*/ 	.byte	0x03, 0x1b
        /*001e*/ 	.short	0x00ff


	//----- nvinfo : EIATTR_NUM_BARRIERS
	.align		4
        /*0020*/ 	.byte	0x02, 0x4c
        /*0022*/ 	.byte	0x02
	.zero		1


	//----- nvinfo : EIATTR_EXTERNS
	.align		4
        /*0024*/ 	.byte	0x04, 0x0f
        /*0026*/ 	.short	(.L_28 - .L_27)


	//   ....[0]....
	.align		4
.L_27:
        /*0028*/ 	.word	index@(__assertfail)


	//----- nvinfo : EIATTR_MERCURY_ISA_VERSION
	.align		4
.L_28:
        /*002c*/ 	.byte	0x03, 0x5f
        /*002e*/ 	.short	0x0101


	//----- nvinfo : EIATTR_COOP_GROUP_MASK_REGIDS
	.align		4
        /*0030*/ 	.byte	0x04, 0x29
        /*0032*/ 	.short	(.L_30 - .L_29)


	//   ....[0]....
.L_29:
        /*0034*/ 	.word	0xffffffff


	//   ....[1]....
        /*0038*/ 	.word	0xffffffff


	//   ....[2]....
        /*003c*/ 	.word	0xffffffff


	//   ....[3]....
        /*0040*/ 	.word	0xffffffff


	//   ....[4]....
        /*0044*/ 	.word	0xffffffff


	//   ....[5]....
        /*0048*/ 	.word	0xffffffff


	//   ....[6]....
        /*004c*/ 	.word	0xffffffff


	//   ....[7]....
        /*0050*/ 	.word	0xffffffff


	//   ....[8]....
        /*0054*/ 	.word	0xffffffff


	//   ....[9]....
        /*0058*/ 	.word	0xffffffff


	//   ....[10]....
        /*005c*/ 	.word	0xffffffff


	//   ....[11]....
        /*0060*/ 	.word	0xffffffff


	//   ....[12]....
        /*0064*/ 	.word	0xffffffff


	//   ....[13]....
        /*0068*/ 	.word	0xffffffff


	//   ....[14]....
        /*006c*/ 	.word	0xffffffff


	//   ....[15]....
        /*0070*/ 	.word	0xffffffff


	//   ....[16]....
        /*0074*/ 	.word	0xffffffff


	//----- nvinfo : EIATTR_COOP_GROUP_INSTR_OFFSETS
	.align		4
.L_30:
        /*0078*/ 	.byte	0x04, 0x28
        /*007a*/ 	.short	(.L_32 - .L_31)


	//   ....[0]....
.L_31:
        /*007c*/ 	.word	0x00000050


	//   ....[1]....
        /*0080*/ 	.word	0x00000140


	//   ....[2]....
        /*0084*/ 	.word	0x00000270


	//   ....[3]....
        /*0088*/ 	.word	0x00000410


	//   ....[4]....
        /*008c*/ 	.word	0x00000590


	//   ....[5]....
        /*0090*/ 	.word	0x00002410


	//   ....[6]....
        /*0094*/ 	.word	0x00002420


	//   ....[7]....
        /*0098*/ 	.word	0x00002450


	//   ....[8]....
        /*009c*/ 	.word	0x00002460


	//   ....[9]....
        /*00a0*/ 	.word	0x00007320


	//   ....[10]....
        /*00a4*/ 	.word	0x00007350


	//   ....[11]....
        /*00a8*/ 	.word	0x000073b0


	//   ....[12]....
        /*00ac*/ 	.word	0x000073c0


	//   ....[13]....
        /*00b0*/ 	.word	0x0000b7e0


	//   ....[14]....
        /*00b4*/ 	.word	0x0000b810


	//   ....[15]....
        /*00b8*/ 	.word	0x0000b860


	//   ....[16]....
        /*00bc*/ 	.word	0x0000b880


	//----- nvinfo : EIATTR_SYSCALL_OFFSETS
	.align		4
.L_32:
        /*00c0*/ 	.byte	0x04, 0x46
        /*00c2*/ 	.short	(.L_34 - .L_33)


	//   ....[0]....
.L_33:
        /*00c4*/ 	.word	0x0000c2d0


	//   ....[1]....
        /*00c8*/ 	.word	0x0000c3f0


	//----- nvinfo : EIATTR_MBARRIER_INSTR_OFFSETS
	.align		4
.L_34:
        /*00cc*/ 	.byte	0x04, 0x39
        /*00ce*/ 	.short	(.L_36 - .L_35)


	//   ....[0]....
.L_35:
        /*00d0*/ 	.word	0x00000240
        /*00d4*/ 	.word	0x000000ff
        /*00d8*/ 	.word	0x00033040
        /*00dc*/ 	.short	0x0100
        /*00de*/ 	.byte	0x08
	.zero		1


	//   ....[1]....
        /*00e0*/ 	.word	0x00000250
        /*00e4*/ 	.word	0x000000ff
        /*00e8*/ 	.word	0x00033048
        /*00ec*/ 	.short	0x0100
        /*00ee*/ 	.byte	0x08
	.zero		1


	//   ....[2]....
        /*00f0*/ 	.word	0x00000380
        /*00f4*/ 	.word	0x000000ff
        /*00f8*/ 	.word	0x00033000
        /*00fc*/ 	.short	0x0100
        /*00fe*/ 	.byte	0x08
	.zero		1


	//   ....[3]....
        /*0100*/ 	.word	0x00000390
        /*0104*/ 	.word	0x000000ff
        /*0108*/ 	.word	0x00033020
        /*010c*/ 	.short	0x0100
        /*010e*/ 	.byte	0x08
	.zero		1


	//   ....[4]....
        /*0110*/ 	.word	0x000003a0
        /*0114*/ 	.word	0x000000ff
        /*0118*/ 	.word	0x00033008
        /*011c*/ 	.short	0x0100
        /*011e*/ 	.byte	0x08
	.zero		1


	//   ....[5]....
        /*0120*/ 	.word	0x000003b0
        /*0124*/ 	.word	0x000000ff
        /*0128*/ 	.word	0x00033028
        /*012c*/ 	.short	0x0100
        /*012e*/ 	.byte	0x08
	.zero		1


	//   ....[6]....
        /*0130*/ 	.word	0x000003c0
        /*0134*/ 	.word	0x000000ff
        /*0138*/ 	.word	0x00033010
        /*013c*/ 	.short	0x0100
        /*013e*/ 	.byte	0x08
	.zero		1


	//   ....[7]....
        /*0140*/ 	.word	0x000003d0
        /*0144*/ 	.word	0x000000ff
        /*0148*/ 	.word	0x00033030
        /*014c*/ 	.short	0x0100
        /*014e*/ 	.byte	0x08
	.zero		1


	//   ....[8]....
        /*0150*/ 	.word	0x000003e0
        /*0154*/ 	.word	0x000000ff
        /*0158*/ 	.word	0x00033018
        /*015c*/ 	.short	0x0100
        /*015e*/ 	.byte	0x08
	.zero		1


	//   ....[9]....
        /*0160*/ 	.word	0x000003f0
        /*0164*/ 	.word	0x000000ff
        /*0168*/ 	.word	0x00033038
        /*016c*/ 	.short	0x0100
        /*016e*/ 	.byte	0x08
	.zero		1


	//   ....[10]....
        /*0170*/ 	.word	0x00000520
        /*0174*/ 	.word	0x000000ff
        /*0178*/ 	.word	0x00033050
        /*017c*/ 	.short	0x0100
        /*017e*/ 	.byte	0x08
	.zero		1


	//   ....[11]....
        /*0180*/ 	.word	0x00000530
        /*0184*/ 	.word	0x000000ff
        /*0188*/ 	.word	0x00033068
        /*018c*/ 	.short	0x0100
        /*018e*/ 	.byte	0x08
	.zero		1


	//   ....[12]....
        /*0190*/ 	.word	0x00000540
        /*0194*/ 	.word	0x000000ff
        /*0198*/ 	.word	0x00033058
        /*019c*/ 	.short	0x0100
        /*019e*/ 	.byte	0x08
	.zero		1


	//   ....[13]....
        /*01a0*/ 	.word	0x00000550
        /*01a4*/ 	.word	0x000000ff
        /*01a8*/ 	.word	0x00033070
        /*01ac*/ 	.short	0x0100
        /*01ae*/ 	.byte	0x08
	.zero		1


	//   ....[14]....
        /*01b0*/ 	.word	0x00000560
        /*01b4*/ 	.word	0x000000ff
        /*01b8*/ 	.word	0x00033060
        /*01bc*/ 	.short	0x0100
        /*01be*/ 	.byte	0x08
	.zero		1


	//   ....[15]....
        /*01c0*/ 	.word	0x00000570
        /*01c4*/ 	.word	0x000000ff
        /*01c8*/ 	.word	0x00033078
        /*01cc*/ 	.short	0x0100
        /*01ce*/ 	.byte	0x08
	.zero		1


	//   ....[16]....
        /*01d0*/ 	.word	0x000006a0
        /*01d4*/ 	.word	0x00000003
        /*01d8*/ 	.word	0x00033048
        /*01dc*/ 	.short	0x010a
        /*01de*/ 	.byte	0x3f
	.zero		1


	//   ....[17]....
        /*01e0*/ 	.word	0x00000a20
        /*01e4*/ 	.word	0x00000003
        /*01e8*/ 	.word	0x00033020
        /*01ec*/ 	.short	0x010a
        /*01ee*/ 	.byte	0x3f
	.zero		1


	//   ....[18]....
        /*01f0*/ 	.word	0x00000cb0
        /*01f4*/ 	.word	0x00000000
        /*01f8*/ 	.word	0x00033020
        /*01fc*/ 	.short	0x010a
        /*01fe*/ 	.byte	0x3f
	.zero		1


	//   ....[19]....
        /*0200*/ 	.word	0x00000fb0
        /*0204*/ 	.word	0x00000002
        /*0208*/ 	.word	0x00033020
        /*020c*/ 	.short	0x010a
        /*020e*/ 	.byte	0x3f
	.zero		1


	//   ....[20]....
        /*0210*/ 	.word	0x000012a0
        /*0214*/ 	.word	0x00000003
        /*0218*/ 	.word	0x00033020
        /*021c*/ 	.short	0x010a
        /*021e*/ 	.byte	0x3f
	.zero		1


	//   ....[21]....
        /*0220*/ 	.word	0x000015b0
        /*0224*/ 	.word	0x00000002
        /*0228*/ 	.word	0x00033040
        /*022c*/ 	.short	0x010a
        /*022e*/ 	.byte	0x3f
	.zero		1


	//   ....[22]....
        /*0230*/ 	.word	0x000015d0
        /*0234*/ 	.word	0x00000002
        /*0238*/ 	.word	0x00033000
        /*023c*/ 	.short	0x010a
        /*023e*/ 	.byte	0x3f
	.zero		1


	//   ....[23]....
        /*0240*/ 	.word	0x00001c30
        /*0244*/ 	.word	0x00000002
        /*0248*/ 	.word	0x00033008
        /*024c*/ 	.short	0x010a
        /*024e*/ 	.byte	0x3f
	.zero		1


	//   ....[24]....
        /*0250*/ 	.word	0x000063c0
        /*0254*/ 	.word	0x0000000a
        /*0258*/ 	.word	0x00000000
        /*025c*/ 	.short	0x0101
        /*025e*/ 	.byte	0x3f
	.zero		1


	//   ....[25]....
        /*0260*/ 	.word	0x00006470
        /*0264*/ 	.word	0x00000003
        /*0268*/ 	.word	0x00033000
        /*026c*/ 	.short	0x010a
        /*026e*/ 	.byte	0x3f
	.zero		1


	//   ....[26]....
        /*0270*/ 	.word	0x00006800
        /*0274*/ 	.word	0x00000000
        /*0278*/ 	.word	0x00033020
        /*027c*/ 	.short	0x010a
        /*027e*/ 	.byte	0x3f
	.zero		1


	//   ....[27]....
        /*0280*/ 	.word	0x00007370
        /*0284*/ 	.word	0x00000016
        /*0288*/ 	.word	0x00000000
        /*028c*/ 	.short	0x0101
        /*028e*/ 	.byte	0x3f
	.zero		1


	//   ....[28]....
        /*0290*/ 	.word	0x00007380
        /*0294*/ 	.word	0x000000cd
        /*0298*/ 	.word	0x00033000
        /*029c*/ 	.short	0x010a
        /*029e*/ 	.byte	0x3f
	.zero		1


	//   ....[29]....
        /*02a0*/ 	.word	0x0000b3a0
        /*02a4*/ 	.word	0x0000000a
        /*02a8*/ 	.word	0x00000000
        /*02ac*/ 	.short	0x0101
        /*02ae*/ 	.byte	0x3f
	.zero		1


	//   ....[30]....
        /*02b0*/ 	.word	0x0000b420
        /*02b4*/ 	.word	0x0000000a
        /*02b8*/ 	.word	0x00033020
        /*02bc*/ 	.short	0x010a
        /*02be*/ 	.byte	0x3f
	.zero		1


	//   ....[31]....
        /*02c0*/ 	.word	0x0000ced0
        /*02c4*/ 	.word	0x00000003
        /*02c8*/ 	.word	0x00033048
        /*02cc*/ 	.short	0x010a
        /*02ce*/ 	.byte	0x3f
	.zero		1


	//   ....[32]....
        /*02d0*/ 	.word	0x0000cf20
        /*02d4*/ 	.word	0x00000003
        /*02d8*/ 	.word	0x00033020
        /*02dc*/ 	.short	0x010a
        /*02de*/ 	.byte	0x3f
	.zero		1


	//   ....[33]....
        /*02e0*/ 	.word	0x0000cf70
        /*02e4*/ 	.word	0x00000000
        /*02e8*/ 	.word	0x00033020
        /*02ec*/ 	.short	0x010a
        /*02ee*/ 	.byte	0x3f
	.zero		1


	//   ....[34]....
        /*02f0*/ 	.word	0x0000cfc0
        /*02f4*/ 	.word	0x00000002
        /*02f8*/ 	.word	0x00033020
        /*02fc*/ 	.short	0x010a
        /*02fe*/ 	.byte	0x3f
	.zero		1


	//   ....[35]....
        /*0300*/ 	.word	0x0000d010
        /*0304*/ 	.word	0x00000003
        /*0308*/ 	.word	0x00033020
        /*030c*/ 	.short	0x010a
        /*030e*/ 	.byte	0x3f
	.zero		1


	//   ....[36]....
        /*0310*/ 	.word	0x0000d060
        /*0314*/ 	.word	0x00000002
        /*0318*/ 	.word	0x00033040
        /*031c*/ 	.short	0x010a
        /*031e*/ 	.byte	0x3f
	.zero		1


	//   ....[37]....
        /*0320*/ 	.word	0x0000d0b0
        /*0324*/ 	.word	0x00000002
        /*0328*/ 	.word	0x00033000
        /*032c*/ 	.short	0x010a
        /*032e*/ 	.byte	0x3f
	.zero		1


	//   ....[38]....
        /*0330*/ 	.word	0x0000d100
        /*0334*/ 	.word	0x00000002
        /*0338*/ 	.word	0x00033008
        /*033c*/ 	.short	0x010a
        /*033e*/ 	.byte	0x3f
	.zero		1


	//   ....[39]....
        /*0340*/ 	.word	0x0000d150
        /*0344*/ 	.word	0x00000003
        /*0348*/ 	.word	0x00033000
        /*034c*/ 	.short	0x010a
        /*034e*/ 	.byte	0x3f
	.zero		1


	//   ....[40]....
        /*0350*/ 	.word	0x0000d1a0
        /*0354*/ 	.word	0x00000000
        /*0358*/ 	.word	0x00033020
        /*035c*/ 	.short	0x010a
        /*035e*/ 	.byte	0x3f
	.zero		1


	//   ....[41]....
        /*0360*/ 	.word	0x0000d1f0
        /*0364*/ 	.word	0x000000cd
        /*0368*/ 	.word	0x00033000
        /*036c*/ 	.short	0x010a
        /*036e*/ 	.byte	0x3f
	.zero		1


	//   ....[42]....
        /*0370*/ 	.word	0x0000d240
        /*0374*/ 	.word	0x0000000a
        /*0378*/ 	.word	0x00033020
        /*037c*/ 	.short	0x010a
        /*037e*/ 	.byte	0x3f
	.zero		1


	//----- nvinfo : EIATTR_NUM_MBARRIERS
	.align		4
.L_36:
        /*0380*/ 	.byte	0x03, 0x38
        /*0382*/ 	.short	0x0010


	//----- nvinfo : EIATTR_EXIT_INSTR_OFFSETS
	.align		4
        /*0384*/ 	.byte	0x04, 0x1c
        /*0386*/ 	.short	(.L_38 - .L_37)


	//   ....[0]....
.L_37:
        /*0388*/ 	.word	0x0000cec0


	//----- nvinfo : EIATTR_MAX_THREADS
	.align		4
.L_38:
        /*038c*/ 	.byte	0x04, 0x05
        /*038e*/ 	.short	(.L_40 - .L_39)
.L_39:
        /*0390*/ 	.word	0x00000080
        /*0394*/ 	.word	0x00000001
        /*0398*/ 	.word	0x00000001


	//----- nvinfo : EIATTR_CRS_STACK_SIZE
	.align		4
.L_40:
        /*039c*/ 	.byte	0x04, 0x1e
        /*039e*/ 	.short	(.L_42 - .L_41)
.L_41:
        /*03a0*/ 	.word	0x00000000


	//----- nvinfo : EIATTR_CBANK_PARAM_SIZE
	.align		4
.L_42:
        /*03a4*/ 	.byte	0x03, 0x19
        /*03a6*/ 	.short	0x0870


	//----- nvinfo : EIATTR_PARAM_CBANK
	.align		4
        /*03a8*/ 	.byte	0x04, 0x0a
        /*03aa*/ 	.short	(.L_44 - .L_43)
	.align		4
.L_43:
        /*03ac*/ 	.word	index@(.nv.constant0._ZN7cutlass13device_kernelINS_4fmha6kernel13FmhaKernelTmaINS1_10collective15FmhaMainloopTmaINS_6half_tEfN4cute5tupleIJNS7_1CILi64EEENS9_ILi256EEENS9_ILi96EEEEEENS4_13DefaultFusionEJEEENS4_15FmhaFwdEpilogueIS6_fNS8_IJSA_SC_SB_EEEEEJEEEEEvNT_6ParamsE)
        /*03b0*/ 	.short	0x0210
        /*03b2*/ 	.short	0x0870


	//----- nvinfo : EIATTR_SW_WAR
	.align		4
.L_44:
        /*03b4*/ 	.byte	0x04, 0x36
        /*03b6*/ 	.short	(.L_46 - .L_45)
.L_45:
        /*03b8*/ 	.word	0x00000008
.L_46:


//--------------------- .nv.callgraph             --------------------------
	.section	.nv.callgraph,"",@"SHT_CUDA_CALLGRAPH"
	.align	4
	.sectionentsize	8
	.align		4
        /*0000*/ 	.word	0x00000000
	.align		4
        /*0004*/ 	.word	0xffffffff
	.align		4
        /*0008*/ 	.word	index@(_ZN7cutlass13device_kernelINS_4fmha6kernel13FmhaKernelTmaINS1_10collective15FmhaMainloopTmaINS_6half_tEfN4cute5tupleIJNS7_1CILi64EEENS9_ILi256EEENS9_ILi96EEEEEENS4_13DefaultFusionEJEEENS4_15FmhaFwdEpilogueIS6_fNS8_IJSA_SC_SB_EEEEEJEEEEEvNT_6ParamsE)
	.align		4
        /*000c*/ 	.word	index@(__assertfail)
	.align		4
        /*0010*/ 	.word	0x00000000
	.align		4
        /*0014*/ 	.word	0xfffffffe
	.align		4
        /*0018*/ 	.word	0x00000000
	.align		4
        /*001c*/ 	.word	0xfffffffd
	.align		4
        /*0020*/ 	.word	0x00000000
	.align		4
        /*0024*/ 	.word	0xfffffffc


//--------------------- .nv.constant4             --------------------------
	.section	.nv.constant4,"a",@progbits
	.align	8
	.align		8
.nv.constant4:
        /*0000*/ 	.dword	__assertfail
	.align		8
        /*0008*/ 	.dword	__unnamed_1
	.align		8
        /*0010*/ 	.dword	__unnamed_2
	.align		8
        /*0018*/ 	.dword	_ZN39_INTERNAL_15513f81_4_k_cu_1c369419_27954cuda3std3__45__cpo5beginE
	.align		8
        /*0020*/ 	.dword	_ZN39_INTERNAL_15513f81_4_k_cu_1c369419_27954cuda3std3__45__cpo3endE
	.align		8
        /*0028*/ 	.dword	_ZN39_INTERNAL_15513f81_4_k_cu_1c369419_27954cuda3std3__45__cpo6cbeginE
	.align		8
        /*0030*/ 	.dword	_ZN39_INTERNAL_15513f81_4_k_cu_1c369419_27954cuda3std3__45__cpo4cendE
	.align		8
        /*0038*/ 	.dword	_ZN39_INTERNAL_15513f81_4_k_cu_1c369419_27954cuda3std3__441_GLOBAL__N__15513f81_4_k_cu_1c369419_27956ignoreE
	.align		8
        /*0040*/ 	.dword	_ZN39_INTERNAL_15513f81_4_k_cu_1c369419_27954cuda3std3__419piecewise_constructE
	.align		8
        /*0048*/ 	.dword	_ZN39_INTERNAL_15513f81_4_k_cu_1c369419_27954cuda3std3__48in_placeE
	.align		8
        /*0050*/ 	.dword	_ZN39_INTERNAL_15513f81_4_k_cu_1c369419_27954cuda3std6ranges3__45__cpo4swapE
	.align		8
        /*0058*/ 	.dword	_ZN39_INTERNAL_15513f81_4_k_cu_1c369419_27954cuda3std6ranges3__45__cpo9iter_moveE
	.align		8
        /*0060*/ 	.dword	_ZN39_INTERNAL_15513f81_4_k_cu_1c369419_27954cute7productE
	.align		8
        /*0068*/ 	.dword	_ZN39_INTERNAL_15513f81_4_k_cu_1c369419_27954cute1_E
	.align		8
        /*0070*/ 	.dword	$str$23
	.align		8
        /*0078*/ 	.dword	$str$24


//--------------------- .text._ZN7cutlass13device_kernelINS_4fmha6kernel13FmhaKernelTmaINS1_10collective15FmhaMainloopTmaINS_6half_tEfN4cute5tupleIJNS7_1CILi64EEENS9_ILi256EEENS9_ILi96EEEEEENS4_13DefaultFusionEJEEENS4_15FmhaFwdEpilogueIS6_fNS8_IJSA_SC_SB_EEEEEJEEEEEvNT_6ParamsE --------------------------
	.section	.text._ZN7cutlass13device_kernelINS_4fmha6kernel13FmhaKernelTmaINS1_10collective15FmhaMainloopTmaINS_6half_tEfN4cute5tupleIJNS7_1CILi64EEENS9_ILi256EEENS9_ILi96EEEEEENS4_13DefaultFusionEJEEENS4_15FmhaFwdEpilogueIS6_fNS8_IJSA_SC_SB_EEEEEJEEEEEvNT_6ParamsE,"ax",@progbits
	.align	128
.text._ZN7cutlass13device_kernelINS_4fmha6kernel13FmhaKernelTmaINS1_10collective15FmhaMainloopTmaINS_6half_tEfN4cute5tupleIJNS7_1CILi64EEENS9_ILi256EEENS9_ILi96EEEEEENS4_13DefaultFusionEJEEENS4_15FmhaFwdEpilogueIS6_fNS8_IJSA_SC_SB_EEEEEJEEEEEvNT_6ParamsE:
        .type           _ZN7cutlass13device_kernelINS_4fmha6kernel13FmhaKernelTmaINS1_10collective15FmhaMainloopTmaINS_6half_tEfN4cute5tupleIJNS7_1CILi64EEENS9_ILi256EEENS9_ILi96EEEEEENS4_13DefaultFusionEJEEENS4_15FmhaFwdEpilogueIS6_fNS8_IJSA_SC_SB_EEEEEJEEEEEvNT_6ParamsE,@function
        .size           _ZN7cutlass13device_kernelINS_4fmha6kernel13FmhaKernelTmaINS1_10collective15FmhaMainloopTmaINS_6half_tEfN4cute5tupleIJNS7_1CILi64EEENS9_ILi256EEENS9_ILi96EEEEEENS4_13DefaultFusionEJEEENS4_15FmhaFwdEpilogueIS6_fNS8_IJSA_SC_SB_EEEEEJEEEEEvNT_6ParamsE,(.L_x_78 - _ZN7cutlass13device_kernelINS_4fmha6kernel13FmhaKernelTmaINS1_10collective15FmhaMainloopTmaINS_6half_tEfN4cute5tupleIJNS7_1CILi64EEENS9_ILi256EEENS9_ILi96EEEEEENS4_13DefaultFusionEJEEENS4_15FmhaFwdEpilogueIS6_fNS8_IJSA_SC_SB_EEEEEJEEEEEvNT_6ParamsE)
        .other          _ZN7cutlass13device_kernelINS_4fmha6kernel13FmhaKernelTmaINS1_10collective15FmhaMainloopTmaINS_6half_tEfN4cute5tupleIJNS7_1CILi64EEENS9_ILi256EEENS9_ILi96EEEEEENS4_13DefaultFusionEJEEENS4_15FmhaFwdEpilogueIS6_fNS8_IJSA_SC_SB_EEEEEJEEEEEvNT_6ParamsE,@"STO_CUDA_ENTRY STV_DEFAULT"
_ZN7cutlass13device_kernelINS_4fmha6kernel13FmhaKernelTmaINS1_10collective15FmhaMainloopTmaINS_6half_tEfN4cute5tupleIJNS7_1CILi64EEENS9_ILi256EEENS9_ILi96EEEEEENS4_13DefaultFusionEJEEENS4_15FmhaFwdEpilogueIS6_fNS8_IJSA_SC_SB_EEEEEJEEEEEvNT_6ParamsE:
[----:B------:R-:W1:Y:S01]  /*0000*/  LDC R1, c[0x0][0x28] ;  /* 0x00000a00ff017b82 */ /* 0x000e620000000800 */
[----:B------:R-:W2:Y:S01]  /*0010*/  S2R R16, SR_TID.X ;  /* 0x0000000000107919 */ /* 0x000ea20000002100 */
[----:B------:R-:W-:Y:S01]  /*0020*/  ELECT P0, URZ, PT ;  /* 0x00000000003f782f */ /* 0x000fe20003800000 */
[----:B------:R-:W-:Y:S01]  /*0030*/  BSSY B0, `(.L_x_0) ;  /* 0x0000010000007945 */ /* 0x000fe20003800000 */
[----:B--2---:R-:W-:-:S05]  /*0040*/  SHF.R.U32.HI R9, RZ, 0x5, R16 ;  /* 0x00000005ff097819 */ /* 0x004fca0000011610 */
[----:B------:R-:W2:Y:S02]  /*0050*/  SHFL.IDX PT, R0, R9, RZ, 0x1f ;  /* 0x00001fff09007589 */ /* 0x000ea400000e0000 */
[----:B--2---:R-:W-:-:S13]  /*0060*/  ISETP.NE.OR P0, PT, R0, RZ, !P0 ;  /* 0x000000ff0000720c */ /* 0x004fda0004705670 */
[----:B-1----:R-:W-:Y:S05]  /*0070*/  @P0 BRA `(.L_x_1) ;  /* 0x00000000002c0947 */ /* 0x002fea0003800000 */
[----:B------:R-:W-:Y:S02]  /*0080*/  ULDC.64 UR4, c[0x0][0x198] ;  /* 0x0000660000047ab9 */ /* 0x000fe40000000a00 */
[----:B------:R-:W-:Y:S02]  /*0090*/  UIADD3 UR6, UP0, UR4, 0xf0, URZ ;  /* 0x000000f004067890 */ /* 0x000fe4000ff1e03f */
[----:B------:R-:W-:Y:S02]  /*00a0*/  UIADD3 UR8, UP1, UR4, 0x1f0, URZ ;  /* 0x000001f004087890 */ /* 0x000fe4000ff3e03f */
[----:B------:R-:W-:Y:S02]  /*00b0*/  UIADD3 UR4, UP2, UR4, 0x2f0, URZ ;  /* 0x000002f004047890 */ /* 0x000fe4000ff5e03f */
[----:B------:R-:W-:Y:S02]  /*00c0*/  UIADD3.X UR7, URZ, UR5, URZ, UP0, !UPT ;  /* 0x000000053f077290 */ /* 0x000fe400087fe43f */
[----:B------:R-:W-:-:S02]  /*00d0*/  UIADD3.X UR9, URZ, UR5, URZ, UP1, !UPT ;  /* 0x000000053f097290 */ /* 0x000fc40008ffe43f */
[----:B------:R-:W-:-:S05]  /*00e0*/  UIADD3.X UR5, URZ, UR5, URZ, UP2, !UPT ;  /* 0x000000053f057290 */ /* 0x000fca00097fe43f */
[----:B------:R1:W-:Y:S02]  /*00f0*/  UTMACCTL.PF [UR6] ;  /* 0x00000000060079b9 */ /* 0x0003e40008040000 */
[----:B------:R1:W-:Y:S02]  /*0100*/  UTMACCTL.PF [UR8] ;  /* 0x00000000080079b9 */ /* 0x0003e40008040000 */
[----:B------:R1:W-:Y:S02]  /*0110*/  UTMACCTL.PF [UR4] ;  /* 0x00000000040079b9 */ /* 0x0003e40008040000 */
[----:B-1----:R-:W-:Y:S01]  /*0120*/  NOP ;  /* 0x0000000000007918 */ /* 0x002fe20000000000 */
.L_x_1:
[----:B------:R-:W-:Y:S05]  /*0130*/  BSYNC B0 ;  /* 0x0000000000007941 */ /* 0x000fea0003800000 */
.L_x_0:
[----:B------:R-:W1:Y:S02]  /*0140*/  SHFL.IDX PT, R0, R9, RZ, 0x1f ;  /* 0x00001fff09007589 */ /* 0x000e6400000e0000 */
[----:B-1----:R-:W-:-:S13]  /*0150*/  ISETP.NE.AND P0, PT, R0, RZ, PT ;  /* 0x000000ff0000720c */ /* 0x002fda0003f05270 */
[----:B------:R-:W-:Y:S05]  /*0160*/  @P0 BRA `(.L_x_2) ;  /* 0x0000000000400947 */ /* 0x000fea0003800000 */
[----:B------:R-:W1:Y:S01]  /*0170*/  S2UR UR8, SR_CgaCtaId ;  /* 0x00000000000879c3 */ /* 0x000e620000008800 */
[----:B------:R-:W-:Y:S01]  /*0180*/  UMOV UR4, 0x400 ;  /* 0x0000040000047882 */ /* 0x000fe20000000000 */
[----:B------:R-:W-:Y:S01]  /*0190*/  UMOV UR5, 0x1 ;  /* 0x0000000100057882 */ /* 0x000fe20000000000 */
[----:B------:R-:W-:Y:S01]  /*01a0*/  UMOV UR6, 0x80 ;  /* 0x0000008000067882 */ /* 0x000fe20000000000 */
[----:B------:R-:W-:Y:S01]  /*01b0*/  ELECT P0, URZ, PT ;  /* 0x00000000003f782f */ /* 0x000fe20003800000 */
[----:B------:R-:W-:-:S04]  /*01c0*/  UIADD3 UR6, -UR6, 0x100000, URZ ;  /* 0x0010000006067890 */ /* 0x000fc8000fffe13f */
[----:B------:R-:W-:Y:S02]  /*01d0*/  USHF.L.U32 UR7, UR6, 0xb, URZ ;  /* 0x0000000b06077899 */ /* 0x000fe4000800063f */
[----:B------:R-:W-:Y:S02]  /*01e0*/  USHF.L.U32 UR6, UR6, 0x1, URZ ;  /* 0x0000000106067899 */ /* 0x000fe4000800063f */
[----:B-1----:R-:W-:Y:S02]  /*01f0*/  ULEA UR8, UR8, UR4, 0x18 ;  /* 0x0000000408087291 */ /* 0x002fe4000f8ec03f */
[----:B------:R-:W-:-:S04]  /*0200*/  UIADD3 UR4, -UR5, 0x100000, URZ ;  /* 0x0010000005047890 */ /* 0x000fc8000fffe13f */
[----:B------:R-:W-:Y:S02]  /*0210*/  USHF.L.U32 UR5, UR4, 0xb, URZ ;  /* 0x0000000b04057899 */ /* 0x000fe4000800063f */
[----:B------:R-:W-:Y:S01]  /*0220*/  USHF.L.U32 UR4, UR4, 0x1, URZ ;  /* 0x0000000104047899 */ /* 0x000fe2000800063f */
[----:B------:R-:W1:Y:S11]  /*0230*/  FENCE.VIEW.ASYNC.S ;  /* 0x00000000000073c6 */ /* 0x000e760000000000 */
[----:B-1----:R1:W2:Y:S01]  /*0240*/  SYNCS.EXCH.64 URZ, [UR8+0x33040], UR4 ;  /* 0x03304004083f75b2 */ /* 0x0022a20008000100 */
[----:B------:R1:W3:Y:S01]  /*0250*/  SYNCS.EXCH.64 URZ, [UR8+0x33048], UR6 ;  /* 0x03304806083f75b2 */ /* 0x0002e20008000100 */
[----:B------:R-:W-:Y:S01]  /*0260*/  NOP ;  /* 0x0000000000007918 */ /* 0x000fe20000000000 */
.L_x_2:
[----:B------:R-:W4:Y:S01]  /*0270*/  SHFL.IDX PT, R0, R9, RZ, 0x1f ;  /* 0x00001fff09007589 */ /* 0x000f2200000e0000 */
[----:B------:R-:W-:Y:S01]  /*0280*/  NOP ;  /* 0x0000000000007918 */ /* 0x000fe20000000000 */
[----:B----4-:R-:W-:-:S13]  /*0290*/  ISETP.NE.AND P0, PT, R0, RZ, PT ;  /* 0x000000ff0000720c */ /* 0x010fda0003f05270 */
[----:B------:R-:W-:Y:S05]  /*02a0*/  @P0 BRA `(.L_x_3) ;  /* 0x0000000000580947 */ /* 0x000fea0003800000 */
[----:B-1----:R-:W1:Y:S01]  /*02b0*/  S2UR UR5, SR_CgaCtaId ;  /* 0x00000000000579c3 */ /* 0x002e620000008800 */
[----:B------:R-:W-:Y:S01]  /*02c0*/  UMOV UR4, 0x400 ;  /* 0x0000040000047882 */ /* 0x000fe20000000000 */
[----:B------:R-:W-:Y:S01]  /*02d0*/  UMOV UR6, 0x1 ;  /* 0x0000000100067882 */ /* 0x000fe20000000000 */
[----:B------:R-:W-:Y:S01]  /*02e0*/  UMOV UR7, 0x80 ;  /* 0x0000008000077882 */ /* 0x000fe20000000000 */
[----:B------:R-:W-:Y:S01]  /*02f0*/  ELECT P0, URZ, PT ;  /* 0x00000000003f782f */ /* 0x000fe20003800000 */
[----:B-1----:R-:W-:Y:S02]  /*0300*/  ULEA UR8, UR5, UR4, 0x18 ;  /* 0x0000000405087291 */ /* 0x002fe4000f8ec03f */
[----:B------:R-:W-:-:S04]  /*0310*/  UIADD3 UR4, -UR6, 0x100000, URZ ;  /* 0x0010000006047890 */ /* 0x000fc8000fffe13f */
[----:B------:R-:W-:Y:S02]  /*0320*/  USHF.L.U32 UR5, UR4, 0xb, URZ ;  /* 0x0000000b04057899 */ /* 0x000fe4000800063f */
[----:B------:R-:W-:Y:S02]  /*0330*/  USHF.L.U32 UR4, UR4, 0x1, URZ ;  /* 0x0000000104047899 */ /* 0x000fe4000800063f */
[----:B------:R-:W-:-:S04]  /*0340*/  UIADD3 UR6, -UR7, 0x100000, URZ ;  /* 0x0010000007067890 */ /* 0x000fc8000fffe13f */
[----:B------:R-:W-:Y:S02]  /*0350*/  USHF.L.U32 UR7, UR6, 0xb, URZ ;  /* 0x0000000b06077899 */ /* 0x000fe4000800063f */
[----:B------:R-:W-:Y:S01]  /*0360*/  USHF.L.U32 UR6, UR6, 0x1, URZ ;  /* 0x0000000106067899 */ /* 0x000fe2000800063f */
[----:B------:R-:W1:Y:S03]  /*0370*/  FENCE.VIEW.ASYNC.S ;  /* 0x00000000000073c6 */ /* 0x000e660000000000 */
[----:B-1----:R4:W1:Y:S08]  /*0380*/  SYNCS.EXCH.64 URZ, [UR8+0x33000], UR4 ;  /* 0x03300004083f75b2 */ /* 0x0028700008000100 */
[----:B------:R4:W1:Y:S01]  /*0390*/  SYNCS.EXCH.64 URZ, [UR8+0x33020], UR6 ;  /* 0x03302006083f75b2 */ /* 0x0008620008000100 */
[----:B------:R4:W1:Y:S01]  /*03a0*/  SYNCS.EXCH.64 URZ, [UR8+0x33008], UR4 ;  /* 0x03300804083f75b2 */ /* 0x0008620008000100 */
[----:B------:R4:W1:Y:S01]  /*03b0*/  SYNCS.EXCH.64 URZ, [UR8+0x33028], UR6 ;  /* 0x03302806083f75b2 */ /* 0x0008620008000100 */
[----:B------:R4:W1:Y:S01]  /*03c0*/  SYNCS.EXCH.64 URZ, [UR8+0x33010], UR4 ;  /* 0x03301004083f75b2 */ /* 0x0008620008000100 */
[----:B------:R4:W1:Y:S01]  /*03d0*/  SYNCS.EXCH.64 URZ, [UR8+0x33030], UR6 ;  /* 0x03303006083f75b2 */ /* 0x0008620008000100 */
[----:B------:R4:W1:Y:S01]  /*03e0*/  SYNCS.EXCH.64 URZ, [UR8+0x33018], UR4 ;  /* 0x03301804083f75b2 */ /* 0x0008620008000100 */
[----:B------:R4:W1:Y:S02]  /*03f0*/  SYNCS.EXCH.64 URZ, [UR8+0x33038], UR6 ;  /* 0x03303806083f75b2 */ /* 0x0008640008000100 */
[----:B----4-:R-:W-:Y:S01]  /*0400*/  NOP ;  /* 0x0000000000007918 */ /* 0x010fe20000000000 */
.L_x_3:
        /* <DEDUP_REMOVED lines=22> */
[----:B------:R4:W1:Y:S02]  /*0570*/  SYNCS.EXCH.64 URZ, [UR8+0x33078], UR6 ;  /* 0x03307806083f75b2 */ /* 0x0008640008000100 */
[----:B----4-:R-:W-:Y:S01]  /*0580*/  NOP ;  /* 0x0000000000007918 */ /* 0x010fe20000000000 */
.L_x_4:
[----:B------:R-:W4:Y:S01]  /*0590*/  SHFL.IDX PT, R9, R9, RZ, 0x1f ;  /* 0x00001fff09097589 */ /* 0x000f2200000e0000 */
[----:B------:R-:W-:Y:S01]  /*05a0*/  ELECT P0, URZ, PT ;  /* 0x00000000003f782f */ /* 0x000fe20003800000 */
[----:B------:R-:W-:Y:S01]  /*05b0*/  NOP ;  /* 0x0000000000007918 */ /* 0x000fe20000000000 */
[----:B------:R-:W4:Y:S01]  /*05c0*/  S2UR UR36, SR_CTAID.Y ;  /* 0x00000000002479c3 */ /* 0x000f220000002600 */
[----:B------:R-:W-:Y:S01]  /*05d0*/  BSSY B0, `(.L_x_5) ;  /* 0x000002f000007945 */ /* 0x000fe20003800000 */
[----:B------:R-:W-:Y:S02]  /*05e0*/  MOV R8, RZ ;  /* 0x000000ff00087202 */ /* 0x000fe40000000f00 */
[----:B------:R-:W-:-:S04]  /*05f0*/  LOP3.LUT R17, R16, 0x7f, RZ, 0xc0, !PT ;  /* 0x0000007f10117812 */ /* 0x000fc800078ec0ff */
[----:B------:R-:W4:Y:S08]  /*0600*/  S2UR UR37, SR_CTAID.Z ;  /* 0x00000000002579c3 */ /* 0x000f300000002700 */
[----:B-123--:R-:W-:Y:S01]  /*0610*/  BAR.SYNC.DEFER_BLOCKING 0x0 ;  /* 0x0000000000007b1d */ /* 0x00efe20000010000 */
[----:B----4-:R-:W-:-:S13]  /*0620*/  ISETP.EQ.AND P1, PT, R9, RZ, P0 ;  /* 0x000000ff0900720c */ /* 0x010fda0000722270 */
[----:B------:R-:W-:Y:S05]  /*0630*/  @!P1 BRA `(.L_x_6) ;  /* 0x0000000000a09947 */ /* 0x000fea0003800000 */
[----:B------:R-:W1:Y:S01]  /*0640*/  S2R R3, SR_CgaCtaId ;  /* 0x0000000000037919 */ /* 0x000e620000008800 */
[----:B------:R-:W-:Y:S02]  /*0650*/  MOV R0, 0x400 ;  /* 0x0000040000007802 */ /* 0x000fe40000000f00 */
[----:B------:R-:W-:Y:S02]  /*0660*/  MOV R2, 0x1 ;  /* 0x0000000100027802 */ /* 0x000fe40000000f00 */
[----:B------:R-:W-:Y:S02]  /*0670*/  ISETP.NE.AND P3, PT, R17, RZ, PT ;  /* 0x000000ff1100720c */ /* 0x000fe40003f65270 */
[----:B-1----:R-:W-:Y:S02]  /*0680*/  LEA R3, R3, R0, 0x18 ;  /* 0x0000000003037211 */ /* 0x002fe400078ec0ff */
[----:B------:R-:W-:-:S04]  /*0690*/  SHF.L.U32 R0, R2, 0x1f, RZ ;  /* 0x0000001f02007819 */ /* 0x000fc800000006ff */
[----:B------:R-:W1:Y:S02]  /*06a0*/  SYNCS.PHASECHK.TRANS64.TRYWAIT P2, [R3+URZ+0x33048], R0 ;  /* 0x03304800030075a7 */ /* 0x000e64000804017f */
[----:B-1----:R-:W-:Y:S05]  /*06b0*/  @!P2 BRA `(.L_x_7) ;  /* 0x000000c80004a947 */ /* 0x002fea0003800000 */
.L_x_61:
[----:B------:R-:W-:Y:S05]  /*06c0*/  @P3 BRA `(.L_x_8) ;  /* 0x0000000000143947 */ /* 0x000fea0003800000 */
[----:B------:R-:W-:Y:S02]  /*06d0*/  LOP3.LUT P2, RZ, R16, 0x1f, RZ, 0xc0, !PT ;  /* 0x0000001f10ff7812 */ /* 0x000fe4000784c0ff */
[----:B-1----:R-:W-:-:S04]  /*06e0*/  MOV R0, 0x3000 ;  /* 0x0000300000007802 */ /* 0x002fc80000000f00 */
[----:B------:R2:W-:Y:S07]  /*06f0*/  SYNCS.ARRIVE.TRANS64 RZ, [R3+URZ+0x33040], R0 ;  /* 0x0330400003ff79a7 */ /* 0x0005ee000800003f */
[----:B------:R-:W-:Y:S05]  /*0700*/  @!P2 BRA `(.L_x_8) ;  /* 0x000000000004a947 */ /* 0x000fea0003800000 */
[----:B------:R-:W-:Y:S01]  /*0710*/  BPT.TRAP 0x1 ;  /* 0x000000040000795c */ /* 0x000fe20000300000 */
.L_x_8:
[----:B------:R-:W3:Y:S01]  /*0720*/  S2UR UR11, SR_CTAID.X ;  /* 0x00000000000b79c3 */ /* 0x000ee20000002500 */
[----:B------:R-:W-:Y:S01]  /*0730*/  R2UR UR8, R3 ;  /* 0x00000000030872ca */ /* 0x000fe200000e0000 */
[----:B------:R-:W-:Y:S01]  /*0740*/  ULDC.64 UR4, c[0x0][0x198] ;  /* 0x0000660000047ab9 */ /* 0x000fe20000000a00 */
[----:B------:R-:W-:Y:S01]  /*0750*/  UMOV UR6, 0x0 ;  /* 0x0000000000067882 */ /* 0x000fe20000000000 */
[----:B------:R-:W-:Y:S01]  /*0760*/  UIADD3 UR4, UP0, UR4, 0xf0, URZ ;  /* 0x000000f004047890 */ /* 0x000fe2000ff1e03f */
[----:B------:R-:W-:Y:S01]  /*0770*/  UMOV UR7, 0x10000000 ;  /* 0x1000000000077882 */ /* 0x000fe20000000000 */
[----:B------:R-:W-:Y:S02]  /*0780*/  UMOV UR10, URZ ;  /* 0x0000003f000a7c82 */ /* 0x000fe40008000000 */
[----:B------:R-:W-:Y:S01]  /*0790*/  UIADD3.X UR5, URZ, UR5, URZ, UP0, !UPT ;  /* 0x000000053f057290 */ /* 0x000fe200087fe43f */
[----:B------:R-:W-:Y:S01]  /*07a0*/  UMOV UR12, UR36 ;  /* 0x00000024000c7c82 */ /* 0x000fe20008000000 */
[----:B------:R-:W-:Y:S01]  /*07b0*/  UMOV UR13, UR37 ;  /* 0x00000025000d7c82 */ /* 0x000fe20008000000 */
[----:B------:R-:W-:Y:S01]  /*07c0*/  UMOV UR18, 0x20 ;  /* 0x0000002000127882 */ /* 0x000fe20000000000 */
[----:B------:R-:W-:-:S02]  /*07d0*/  UMOV UR20, UR36 ;  /* 0x0000002400147c82 */ /* 0x000fc40008000000 */
[----:B------:R-:W-:Y:S02]  /*07e0*/  UIADD3 UR9, UR8, 0x33040, URZ ;  /* 0x0003304008097890 */ /* 0x000fe4000fffe03f */
[----:B------:R-:W-:Y:S02]  /*07f0*/  UIADD3 UR16, UR8, 0x1000, URZ ;  /* 0x0000100008107890 */ /* 0x000fe4000fffe03f */
[----:B------:R-:W-:Y:S01]  /*0800*/  UIADD3 UR32, UR8, 0x2000, URZ ;  /* 0x0000200008207890 */ /* 0x000fe2000fffe03f */
[----:B------:R-:W-:Y:S02]  /*0810*/  UMOV UR21, UR37 ;  /* 0x0000002500157c82 */ /* 0x000fe40008000000 */
[----:B------:R-:W-:Y:S01]  /*0820*/  UMOV UR17, UR9 ;  /* 0x0000000900117c82 */ /* 0x000fe20008000000 */
[----:B------:R-:W-:Y:S01]  /*0830*/  UMOV UR34, 0x40 ;  /* 0x0000004000227882 */ /* 0x000fe20000000000 */
[----:B------:R-:W-:Y:S01]  /*0840*/  UMOV UR33, UR9 ;  /* 0x0000000900217c82 */ /* 0x000fe20008000000 */
[----:B---3--:R-:W-:-:S07]  /*0850*/  USHF.L.U32 UR11, UR11, 0x6, URZ ;  /* 0x000000060b0b7899 */ /* 0x008fce000800063f */
[----:B------:R-:W-:Y:S01]  /*0860*/  UMOV UR19, UR11 ;  /* 0x0000000b00137c82 */ /* 0x000fe20008000000 */
[----:B------:R-:W-:Y:S01]  /*0870*/  UMOV UR35, UR11 ;  /* 0x0000000b00237c82 */ /* 0x000fe20008000000 */
[----:B------:R3:W-:Y:S01]  /*0880*/  UTMALDG.4D [UR8], [UR4], desc[UR6] ;  /* 0x00000608040075b4 */ /* 0x0007e20008019000 */
[----:B------:R3:W-:Y:S01]  /*0890*/  UTMALDG.4D [UR16], [UR4], desc[UR6] ;  /* 0x00000610040075b4 */ /* 0x0007e20008019000 */
[----:B------:R3:W-:Y:S02]  /*08a0*/  UTMALDG.4D [UR32], [UR4], desc[UR6] ;  /* 0x00000620040075b4 */ /* 0x0007e40008019000 */
[----:B---3--:R-:W-:Y:S01]  /*08b0*/  NOP ;  /* 0x0000000000007918 */ /* 0x008fe20000000000 */
.L_x_6:
[----:B------:R-:W-:Y:S05]  /*08c0*/  BSYNC B0 ;  /* 0x0000000000007941 */ /* 0x000fea0003800000 */
.L_x_5:
[----:B------:R-:W1:Y:S01]  /*08d0*/  LDC R10, c[0x0][0x28c] ;  /* 0x0000a300ff0a7b82 */ /* 0x000e620000000800 */
[----:B------:R-:W-:Y:S01]  /*08e0*/  BSSY B0, `(.L_x_9) ;  /* 0x00000c8000007945 */ /* 0x000fe20003800000 */
[----:B------:R-:W-:Y:S02]  /*08f0*/  MOV R6, 0x1 ;  /* 0x0000000100067802 */ /* 0x000fe40000000f00 */
[----:B------:R-:W-:Y:S02]  /*0900*/  MOV R5, RZ ;  /* 0x000000ff00057202 */ /* 0x000fe40000000f00 */
[----:B-12---:R-:W-:-:S04]  /*0910*/  IADD3 R0, R10, 0xff, RZ ;  /* 0x000000ff0a007810 */ /* 0x006fc80007ffe0ff */
[----:B------:R-:W-:-:S04]  /*0920*/  SHF.R.S32.HI R3, RZ, 0x1f, R0 ;  /* 0x0000001fff037819 */ /* 0x000fc80000011400 */
[----:B------:R-:W-:-:S04]  /*0930*/  LEA.HI R3, R3, R0, RZ, 0x8 ;  /* 0x0000000003037211 */ /* 0x000fc800078f40ff */
[----:B------:R-:W-:-:S04]  /*0940*/  SHF.R.S32.HI R15, RZ, 0x8, R3 ;  /* 0x00000008ff0f7819 */ /* 0x000fc80000011403 */
[----:B------:R-:W-:Y:S01]  /*0950*/  SHF.L.U32 R7, R15, 0x1, RZ ;  /* 0x000000010f077819 */ /* 0x000fe200000006ff */
[----:B------:R-:W-:Y:S06]  /*0960*/  @!P1 BRA `(.L_x_10) ;  /* 0x0000000800fc9947 */ /* 0x000fec0003800000 */
[----:B------:R-:W-:Y:S02]  /*0970*/  ISETP.GE.AND P1, PT, R10, 0x1, PT ;  /* 0x000000010a00780c */ /* 0x000fe40003f26270 */
[----:B------:R-:W-:Y:S02]  /*0980*/  LOP3.LUT R4, R16, 0x1f, RZ, 0xc0, !PT ;  /* 0x0000001f10047812 */ /* 0x000fe400078ec0ff */
[----:B------:R-:W-:Y:S02]  /*0990*/  MOV R8, RZ ;  /* 0x000000ff00087202 */ /* 0x000fe40000000f00 */
[----:B------:R-:W-:-:S07]  /*09a0*/  MOV R5, RZ ;  /* 0x000000ff00057202 */ /* 0x000fce0000000f00 */
        /* <DEDUP_REMOVED lines=9> */
.L_x_62:
[----:B------:R-:W-:Y:S01]  /*0a40*/  MOV R5, 0x1 ;  /* 0x0000000100057802 */ /* 0x000fe20000000f00 */
[----:B------:R-:W-:Y:S06]  /*0a50*/  @P2 BRA `(.L_x_13) ;  /* 0x0000000000142947 */ /* 0x000fec0003800000 */
[----:B------:R-:W-:Y:S02]  /*0a60*/  ISETP.NE.AND P1, PT, R4, RZ, PT ;  /* 0x000000ff0400720c */ /* 0x000fe40003f25270 */
[----:B-1----:R-:W-:-:S04]  /*0a70*/  MOV R0, 0xc000 ;  /* 0x0000c00000007802 */ /* 0x002fc80000000f00 */
[----:B------:R2:W-:Y:S07]  /*0a80*/  SYNCS.ARRIVE.TRANS64 RZ, [R3+URZ+0x33000], R0 ;  /* 0x0330000003ff79a7 */ /* 0x0005ee000800003f */
[----:B------:R-:W-:Y:S05]  /*0a90*/  @!P1 BRA `(.L_x_13) ;  /* 0x0000000000049947 */ /* 0x000fea0003800000 */
[----:B------:R-:W-:Y:S01]  /*0aa0*/  BPT.TRAP 0x1 ;  /* 0x000000040000795c */ /* 0x000fe20000300000 */
.L_x_13:
[----:B------:R-:W3:Y:S01]  /*0ab0*/  S2R R11, SR_CgaCtaId ;  /* 0x00000000000b7919 */ /* 0x000ee20000008800 */
[----:B------:R-:W-:Y:S01]  /*0ac0*/  R2UR UR32, R3 ;  /* 0x00000000032072ca */ /* 0x000fe200000e0000 */
[----:B------:R-:W-:Y:S01]  /*0ad0*/  ULDC.64 UR4, c[0x0][0x198] ;  /* 0x0000660000047ab9 */ /* 0x000fe20000000a00 */
[----:B-12---:R-:W-:Y:S01]  /*0ae0*/  MOV R0, 0x400 ;  /* 0x0000040000007802 */ /* 0x006fe20000000f00 */
[----:B------:R-:W-:Y:S01]  /*0af0*/  UIADD3 UR4, UP0, UR4, 0x1f0, URZ ;  /* 0x000001f004047890 */ /* 0x000fe2000ff1e03f */
[----:B------:R-:W-:Y:S01]  /*0b00*/  MOV R3, 0x1 ;  /* 0x0000000100037802 */ /* 0x000fe20000000f00 */
[----:B------:R-:W-:Y:S01]  /*0b10*/  UMOV UR19, URZ ;  /* 0x0000003f00137c82 */ /* 0x000fe20008000000 */
[----:B------:R-:W-:Y:S01]  /*0b20*/  UMOV UR6, 0x0 ;  /* 0x0000000000067882 */ /* 0x000fe20000000000 */
[----:B------:R-:W-:Y:S01]  /*0b30*/  UIADD3.X UR5, URZ, UR5, URZ, UP0, !UPT ;  /* 0x000000053f057290 */ /* 0x000fe200087fe43f */
[----:B------:R-:W-:Y:S01]  /*0b40*/  SHF.L.U32 R3, R3, 0x1f, RZ ;  /* 0x0000001f03037819 */ /* 0x000fe200000006ff */
[----:B------:R-:W-:Y:S01]  /*0b50*/  UMOV UR7, 0x10000000 ;  /* 0x1000000000077882 */ /* 0x000fe20000000000 */
[----:B------:R-:W-:Y:S01]  /*0b60*/  UMOV UR18, URZ ;  /* 0x0000003f00127c82 */ /* 0x000fe20008000000 */
[----:B------:R-:W-:Y:S01]  /*0b70*/  UMOV UR20, UR36 ;  /* 0x0000002400147c82 */ /* 0x000fe20008000000 */
[----:B------:R-:W-:Y:S01]  /*0b80*/  UMOV UR21, UR37 ;  /* 0x0000002500157c82 */ /* 0x000fe20008000000 */
[----:B------:R-:W-:Y:S01]  /*0b90*/  UIADD3 UR16, UR32, 0x3000, URZ ;  /* 0x0000300020107890 */ /* 0x000fe2000fffe03f */
[----:B------:R-:W-:Y:S01]  /*0ba0*/  ISETP.NE.AND P2, PT, R17, RZ, PT ;  /* 0x000000ff1100720c */ /* 0x000fe20003f45270 */
[----:B------:R-:W-:-:S02]  /*0bb0*/  UIADD3 UR17, UR32, 0x33000, URZ ;  /* 0x0003300020117890 */ /* 0x000fc4000fffe03f */
[----:B------:R-:W-:Y:S02]  /*0bc0*/  UIADD3 UR8, UR32, 0x7000, URZ ;  /* 0x0000700020087890 */ /* 0x000fe4000fffe03f */
[----:B------:R-:W-:Y:S01]  /*0bd0*/  UIADD3 UR32, UR32, 0xb000, URZ ;  /* 0x0000b00020207890 */ /* 0x000fe2000fffe03f */
[----:B------:R-:W-:Y:S01]  /*0be0*/  UMOV UR10, 0x20 ;  /* 0x00000020000a7882 */ /* 0x000fe20000000000 */
[----:B------:R-:W-:Y:S01]  /*0bf0*/  UMOV UR12, UR36 ;  /* 0x00000024000c7c82 */ /* 0x000fe20008000000 */
[----:B------:R-:W-:Y:S01]  /*0c00*/  UMOV UR13, UR37 ;  /* 0x00000025000d7c82 */ /* 0x000fe20008000000 */
[----:B------:R-:W-:Y:S01]  /*0c10*/  UMOV UR11, UR19 ;  /* 0x00000013000b7c82 */ /* 0x000fe20008000000 */
[----:B------:R-:W-:Y:S01]  /*0c20*/  UMOV UR9, UR17 ;  /* 0x0000001100097c82 */ /* 0x000fe20008000000 */
[----:B------:R-:W-:Y:S01]  /*0c30*/  UMOV UR34, 0x40 ;  /* 0x0000004000227882 */ /* 0x000fe20000000000 */
[----:B------:R-:W-:Y:S01]  /*0c40*/  UMOV UR35, UR19 ;  /* 0x0000001300237c82 */ /* 0x000fe20008000000 */
[----:B------:R1:W-:Y:S01]  /*0c50*/  UTMALDG.4D [UR16], [UR4], desc[UR6] ;  /* 0x00000610040075b4 */ /* 0x0003e20008019000 */
[----:B------:R-:W-:Y:S01]  /*0c60*/  UMOV UR33, UR17 ;  /* 0x0000001100217c82 */ /* 0x000fe20008000000 */
[----:B---3--:R-:W-:-:S04]  /*0c70*/  LEA R2, R11, R0, 0x18 ;  /* 0x000000000b027211 */ /* 0x008fc800078ec0ff */
[----:B------:R-:W-:Y:S01]  /*0c80*/  LEA R0, R5, R2, 0x3 ;  /* 0x0000000205007211 */ /* 0x000fe200078e18ff */
[----:B------:R1:W-:Y:S01]  /*0c90*/  UTMALDG.4D [UR8], [UR4], desc[UR6] ;  /* 0x00000608040075b4 */ /* 0x0003e20008019000 */
[----:B------:R1:W-:Y:S02]  /*0ca0*/  UTMALDG.4D [UR32], [UR4], desc[UR6] ;  /* 0x00000620040075b4 */ /* 0x0003e40008019000 */
[----:B------:R-:W2:Y:S02]  /*0cb0*/  SYNCS.PHASECHK.TRANS64.TRYWAIT P1, [R0+URZ+0x33020], R3 ;  /* 0x03302003000075a7 */ /* 0x000ea4000802017f */
[----:B-12---:R-:W-:Y:S05]  /*0cc0*/  @!P1 BRA `(.L_x_14) ;  /* 0x000000c000a89947 */ /* 0x006fea0003800000 */
.L_x_63:
[----:B------:R-:W-:Y:S01]  /*0cd0*/  MOV R8, 0x1 ;  /* 0x0000000100087802 */ /* 0x000fe20000000f00 */
[----:B------:R-:W-:Y:S06]  /*0ce0*/  @P2 BRA `(.L_x_15) ;  /* 0x0000000000142947 */ /* 0x000fec0003800000 */
[----:B------:R-:W-:Y:S02]  /*0cf0*/  ISETP.NE.AND P1, PT, R4, RZ, PT ;  /* 0x000000ff0400720c */ /* 0x000fe40003f25270 */
[----:B-1----:R-:W-:-:S04]  /*0d00*/  MOV R3, 0xc000 ;  /* 0x0000c00000037802 */ /* 0x002fc80000000f00 */
[----:B------:R2:W-:Y:S07]  /*0d10*/  SYNCS.ARRIVE.TRANS64 RZ, [R0+URZ+0x33000], R3 ;  /* 0x0330000300ff79a7 */ /* 0x0005ee000800003f */
[----:B------:R-:W-:Y:S05]  /*0d20*/  @!P1 BRA `(.L_x_15) ;  /* 0x0000000000049947 */ /* 0x000fea0003800000 */
[----:B------:R-:W-:Y:S01]  /*0d30*/  BPT.TRAP 0x1 ;  /* 0x000000040000795c */ /* 0x000fe20000300000 */
.L_x_15:
[C---:B------:R-:W-:Y:S01]  /*0d40*/  IMAD R2, R5.reuse, 0xc000, R2 ;  /* 0x0000c00005027824 */ /* 0x040fe200078e0202 */
[----:B------:R-:W-:Y:S01]  /*0d50*/  R2UR UR17, R0 ;  /* 0x00000000001172ca */ /* 0x000fe200000e0000 */
[----:B------:R-:W-:Y:S01]  /*0d60*/  ULDC.64 UR4, c[0x0][0x198] ;  /* 0x0000660000047ab9 */ /* 0x000fe20000000a00 */
[----:B------:R-:W-:Y:S01]  /*0d70*/  UMOV UR19, URZ ;  /* 0x0000003f00137c82 */ /* 0x000fe20008000000 */
[----:B------:R-:W-:Y:S01]  /*0d80*/  UIADD3 UR4, UP0, UR4, 0x2f0, URZ ;  /* 0x000002f004047890 */ /* 0x000fe2000ff1e03f */
[----:B------:R-:W-:Y:S01]  /*0d90*/  R2UR UR32, R2 ;  /* 0x00000000022072ca */ /* 0x000fe200000e0000 */
[----:B------:R-:W-:Y:S01]  /*0da0*/  UMOV UR6, 0x0 ;  /* 0x0000000000067882 */ /* 0x000fe20000000000 */
[----:B------:R-:W-:Y:S01]  /*0db0*/  UMOV UR7, 0x10000000 ;  /* 0x1000000000077882 */ /* 0x000fe20000000000 */
[----:B------:R-:W-:Y:S01]  /*0dc0*/  UIADD3.X UR5, URZ, UR5, URZ, UP0, !UPT ;  /* 0x000000053f057290 */ /* 0x000fe200087fe43f */
[----:B------:R-:W-:Y:S01]  /*0dd0*/  IADD3 R5, R5, 0x1, RZ ;  /* 0x0000000105057810 */ /* 0x000fe20007ffe0ff */
[----:B------:R-:W-:Y:S01]  /*0de0*/  UMOV UR18, URZ ;  /* 0x0000003f00127c82 */ /* 0x000fe20008000000 */
[----:B------:R-:W-:Y:S01]  /*0df0*/  UMOV UR20, UR36 ;  /* 0x0000002400147c82 */ /* 0x000fe20008000000 */
[----:B------:R-:W-:Y:S01]  /*0e00*/  UMOV UR21, UR37 ;  /* 0x0000002500157c82 */ /* 0x000fe20008000000 */
[----:B------:R-:W-:Y:S01]  /*0e10*/  UMOV UR10, 0x20 ;  /* 0x00000020000a7882 */ /* 0x000fe20000000000 */
[----:B------:R-:W-:Y:S01]  /*0e20*/  UIADD3 UR17, UR17, 0x33000, URZ ;  /* 0x0003300011117890 */ /* 0x000fe2000fffe03f */
[----:B------:R-:W-:Y:S01]  /*0e30*/  UMOV UR12, UR36 ;  /* 0x00000024000c7c82 */ /* 0x000fe20008000000 */
[----:B------:R-:W-:-:S02]  /*0e40*/  UMOV UR13, UR37 ;  /* 0x00000025000d7c82 */ /* 0x000fc40008000000 */
[----:B------:R-:W-:Y:S02]  /*0e50*/  UIADD3 UR16, UR32, 0x3000, URZ ;  /* 0x0000300020107890 */ /* 0x000fe4000fffe03f */
[----:B------:R-:W-:Y:S02]  /*0e60*/  UIADD3 UR8, UR32, 0x7000, URZ ;  /* 0x0000700020087890 */ /* 0x000fe4000fffe03f */
[----:B------:R-:W-:Y:S01]  /*0e70*/  UIADD3 UR32, UR32, 0xb000, URZ ;  /* 0x0000b00020207890 */ /* 0x000fe2000fffe03f */
[----:B------:R-:W-:Y:S01]  /*0e80*/  UMOV UR11, UR19 ;  /* 0x00000013000b7c82 */ /* 0x000fe20008000000 */
[----:B------:R-:W-:Y:S01]  /*0e90*/  UMOV UR9, UR17 ;  /* 0x0000001100097c82 */ /* 0x000fe20008000000 */
[----:B------:R-:W-:Y:S01]  /*0ea0*/  UMOV UR34, 0x40 ;  /* 0x0000004000227882 */ /* 0x000fe20000000000 */
[----:B------:R-:W-:Y:S01]  /*0eb0*/  UMOV UR35, UR19 ;  /* 0x0000001300237c82 */ /* 0x000fe20008000000 */
[----:B------:R3:W-:Y:S01]  /*0ec0*/  UTMALDG.4D [UR16], [UR4], desc[UR6] ;  /* 0x00000610040075b4 */ /* 0x0007e20008019000 */
[----:B------:R-:W-:Y:S01]  /*0ed0*/  UMOV UR33, UR17 ;  /* 0x0000001100217c82 */ /* 0x000fe20008000000 */
[----:B------:R3:W-:Y:S02]  /*0ee0*/  UTMALDG.4D [UR8], [UR4], desc[UR6] ;  /* 0x00000608040075b4 */ /* 0x0007e40008019000 */
[----:B------:R3:W-:Y:S02]  /*0ef0*/  UTMALDG.4D [UR32], [UR4], desc[UR6] ;  /* 0x00000620040075b4 */ /* 0x0007e40008019000 */
[----:B---3--:R-:W-:Y:S01]  /*0f00*/  NOP ;  /* 0x0000000000007918 */ /* 0x008fe20000000000 */
.L_x_11:
[----:B------:R-:W-:Y:S02]  /*0f10*/  ISETP.GE.AND P1, PT, R10, 0x101, PT ;  /* 0x000001010a00780c */ /* 0x000fe40003f26270 */
[----:B------:R-:W-:-:S11]  /*0f20*/  MOV R6, 0x1 ;  /* 0x0000000100067802 */ /* 0x000fd60000000f00 */
[----:B------:R-:W-:Y:S05]  /*0f30*/  @!P1 BRA `(.L_x_16) ;  /* 0x0000000400849947 */ /* 0x000fea0003800000 */
[----:B-12---:R-:W1:Y:S01]  /*0f40*/  S2R R3, SR_CgaCtaId ;  /* 0x0000000000037919 */ /* 0x006e620000008800 */
[----:B------:R-:W-:Y:S02]  /*0f50*/  MOV R0, 0x400 ;  /* 0x0000040000007802 */ /* 0x000fe40000000f00 */
[----:B------:R-:W-:Y:S02]  /*0f60*/  MOV R2, 0x1 ;  /* 0x0000000100027802 */ /* 0x000fe40000000f00 */
[----:B------:R-:W-:Y:S02]  /*0f70*/  ISETP.NE.AND P2, PT, R17, RZ, PT ;  /* 0x000000ff1100720c */ /* 0x000fe40003f45270 */
[----:B-1----:R-:W-:Y:S02]  /*0f80*/  LEA R0, R3, R0, 0x18 ;  /* 0x0000000003007211 */ /* 0x002fe400078ec0ff */
[----:B------:R-:W-:Y:S02]  /*0f90*/  SHF.L.U32 R3, R2, 0x1f, RZ ;  /* 0x0000001f02037819 */ /* 0x000fe400000006ff */
[----:B------:R-:W-:-:S04]  /*0fa0*/  LEA R2, R5, R0, 0x3 ;  /* 0x0000000005027211 */ /* 0x000fc800078e18ff */
[----:B------:R-:W1:Y:S02]  /*0fb0*/  SYNCS.PHASECHK.TRANS64.TRYWAIT P1, [R2+URZ+0x33020], R3 ;  /* 0x03302003020075a7 */ /* 0x000e64000802017f */
[----:B-1----:R-:W-:Y:S05]  /*0fc0*/  @!P1 BRA `(.L_x_17) ;  /* 0x000000bc00fc9947 */ /* 0x002fea0003800000 */
.L_x_64:
[----:B------:R-:W-:Y:S05]  /*0fd0*/  @P2 BRA `(.L_x_18) ;  /* 0x0000000000142947 */ /* 0x000fea0003800000 */
[----:B------:R-:W-:Y:S02]  /*0fe0*/  ISETP.NE.AND P1, PT, R4, RZ, PT ;  /* 0x000000ff0400720c */ /* 0x000fe40003f25270 */
[----:B-1----:R-:W-:-:S04]  /*0ff0*/  MOV R3, 0xc000 ;  /* 0x0000c00000037802 */ /* 0x002fc80000000f00 */
[----:B------:R2:W-:Y:S07]  /*1000*/  SYNCS.ARRIVE.TRANS64 RZ, [R2+URZ+0x33000], R3 ;  /* 0x0330000302ff79a7 */ /* 0x0005ee000800003f */
[----:B------:R-:W-:Y:S05]  /*1010*/  @!P1 BRA `(.L_x_18) ;  /* 0x0000000000049947 */ /* 0x000fea0003800000 */
[----:B------:R-:W-:Y:S01]  /*1020*/  BPT.TRAP 0x1 ;  /* 0x000000040000795c */ /* 0x000fe20000300000 */
.L_x_18:
[----:B-12---:R-:W1:Y:S01]  /*1030*/  S2R R3, SR_CgaCtaId ;  /* 0x0000000000037919 */ /* 0x006e620000008800 */
[C---:B------:R-:W-:Y:S01]  /*1040*/  IMAD R0, R5.reuse, 0xc000, R0 ;  /* 0x0000c00005007824 */ /* 0x040fe200078e0200 */
[----:B------:R-:W-:Y:S01]  /*1050*/  R2UR UR17, R2 ;  /* 0x00000000021172ca */ /* 0x000fe200000e0000 */
[----:B------:R-:W-:Y:S01]  /*1060*/  ULDC.64 UR4, c[0x0][0x198] ;  /* 0x0000660000047ab9 */ /* 0x000fe20000000a00 */
[----:B------:R-:W-:Y:S01]  /*1070*/  R2UR UR19, R8 ;  /* 0x00000000081372ca */ /* 0x000fe200000e0000 */
[----:B------:R-:W-:Y:S01]  /*1080*/  UIADD3 UR4, UP0, UR4, 0x1f0, URZ ;  /* 0x000001f004047890 */ /* 0x000fe2000ff1e03f */
[----:B------:R-:W-:Y:S01]  /*1090*/  R2UR UR32, R0 ;  /* 0x00000000002072ca */ /* 0x000fe200000e0000 */
[----:B------:R-:W-:Y:S01]  /*10a0*/  UMOV UR6, 0x0 ;  /* 0x0000000000067882 */ /* 0x000fe20000000000 */
[----:B------:R-:W-:Y:S01]  /*10b0*/  IADD3 R5, R5, 0x1, RZ ;  /* 0x0000000105057810 */ /* 0x000fe20007ffe0ff */
[----:B------:R-:W-:Y:S01]  /*10c0*/  UIADD3.X UR5, URZ, UR5, URZ, UP0, !UPT ;  /* 0x000000053f057290 */ /* 0x000fe200087fe43f */
[----:B------:R-:W-:Y:S01]  /*10d0*/  MOV R0, 0x400 ;  /* 0x0000040000007802 */ /* 0x000fe20000000f00 */
[----:B------:R-:W-:Y:S01]  /*10e0*/  UMOV UR7, 0x10000000 ;  /* 0x1000000000077882 */ /* 0x000fe20000000000 */
[C---:B------:R-:W-:Y:S01]  /*10f0*/  ISETP.NE.AND P2, PT, R5.reuse, 0x4, PT ;  /* 0x000000040500780c */ /* 0x040fe20003f45270 */
[----:B------:R-:W-:Y:S01]  /*1100*/  UMOV UR18, URZ ;  /* 0x0000003f00127c82 */ /* 0x000fe20008000000 */
[C---:B------:R-:W-:Y:S01]  /*1110*/  ISETP.NE.AND P1, PT, R5.reuse, 0x4, PT ;  /* 0x000000040500780c */ /* 0x040fe20003f25270 */
[----:B------:R-:W-:Y:S01]  /*1120*/  UIADD3 UR17, UR17, 0x33000, URZ ;  /* 0x0003300011117890 */ /* 0x000fe2000fffe03f */
[----:B------:R-:W-:Y:S01]  /*1130*/  SEL R5, R5, RZ, P2 ;  /* 0x000000ff05057207 */ /* 0x000fe20001000000 */
[----:B------:R-:W-:Y:S01]  /*1140*/  USHF.L.U32 UR19, UR19, 0x8, URZ ;  /* 0x0000000813137899 */ /* 0x000fe2000800063f */
[----:B------:R-:W-:Y:S01]  /*1150*/  SEL R6, RZ, 0x1, !P1 ;  /* 0x00000001ff067807 */ /* 0x000fe20004800000 */
[----:B------:R-:W-:Y:S01]  /*1160*/  UIADD3 UR16, UR32, 0x3000, URZ ;  /* 0x0000300020107890 */ /* 0x000fe2000fffe03f */
[----:B------:R-:W-:Y:S01]  /*1170*/  ISETP.NE.AND P2, PT, R17, RZ, PT ;  /* 0x000000ff1100720c */ /* 0x000fe20003f45270 */
[----:B------:R-:W-:-:S02]  /*1180*/  UIADD3 UR8, UR32, 0x7000, URZ ;  /* 0x0000700020087890 */ /* 0x000fc4000fffe03f */
[----:B------:R-:W-:Y:S01]  /*1190*/  UIADD3 UR32, UR32, 0xb000, URZ ;  /* 0x0000b00020207890 */ /* 0x000fe2000fffe03f */
[----:B------:R-:W-:Y:S01]  /*11a0*/  UMOV UR20, UR36 ;  /* 0x0000002400147c82 */ /* 0x000fe20008000000 */
[----:B------:R-:W-:Y:S01]  /*11b0*/  UMOV UR21, UR37 ;  /* 0x0000002500157c82 */ /* 0x000fe20008000000 */
[----:B------:R-:W-:Y:S01]  /*11c0*/  UMOV UR10, 0x20 ;  /* 0x00000020000a7882 */ /* 0x000fe20000000000 */
[----:B------:R-:W-:Y:S01]  /*11d0*/  UMOV UR12, UR36 ;  /* 0x00000024000c7c82 */ /* 0x000fe20008000000 */
[----:B------:R-:W-:Y:S01]  /*11e0*/  UMOV UR13, UR37 ;  /* 0x00000025000d7c82 */ /* 0x000fe20008000000 */
[----:B------:R-:W-:Y:S01]  /*11f0*/  UMOV UR9, UR17 ;  /* 0x0000001100097c82 */ /* 0x000fe20008000000 */
[----:B------:R-:W-:Y:S01]  /*1200*/  UMOV UR11, UR19 ;  /* 0x00000013000b7c82 */ /* 0x000fe20008000000 */
[----:B-1----:R-:W-:Y:S01]  /*1210*/  LEA R2, R3, R0, 0x18 ;  /* 0x0000000003027211 */ /* 0x002fe200078ec0ff */
[----:B------:R-:W-:Y:S01]  /*1220*/  UMOV UR34, 0x40 ;  /* 0x0000004000227882 */ /* 0x000fe20000000000 */
[----:B------:R-:W-:Y:S01]  /*1230*/  SHF.L.U32 R0, R6, 0x1f, RZ ;  /* 0x0000001f06007819 */ /* 0x000fe200000006ff */
[----:B------:R-:W-:Y:S01]  /*1240*/  UMOV UR33, UR17 ;  /* 0x0000001100217c82 */ /* 0x000fe20008000000 */
[----:B------:R-:W-:Y:S01]  /*1250*/  LEA R3, R5, R2, 0x3 ;  /* 0x0000000205037211 */ /* 0x000fe200078e18ff */
[----:B------:R1:W-:Y:S01]  /*1260*/  UTMALDG.4D [UR16], [UR4], desc[UR6] ;  /* 0x00000610040075b4 */ /* 0x0003e20008019000 */
[----:B------:R-:W-:Y:S01]  /*1270*/  UMOV UR35, UR19 ;  /* 0x0000001300237c82 */ /* 0x000fe20008000000 */
[----:B------:R1:W-:Y:S01]  /*1280*/  UTMALDG.4D [UR8], [UR4], desc[UR6] ;  /* 0x00000608040075b4 */ /* 0x0003e20008019000 */
[----:B------:R1:W-:Y:S01]  /*1290*/  UTMALDG.4D [UR32], [UR4], desc[UR6] ;  /* 0x00000620040075b4 */ /* 0x0003e20008019000 */
[----:B------:R-:W2:Y:S02]  /*12a0*/  SYNCS.PHASECHK.TRANS64.TRYWAIT P1, [R3+URZ+0x33020], R0 ;  /* 0x03302000030075a7 */ /* 0x000ea4000802017f */
[----:B-12---:R-:W-:Y:S05]  /*12b0*/  @!P1 BRA `(.L_x_19) ;  /* 0x000000bc00549947 */ /* 0x006fea0003800000 */
.L_x_65:
[----:B------:R-:W-:Y:S05]  /*12c0*/  @P2 BRA `(.L_x_20) ;  /* 0x0000000000142947 */ /* 0x000fea0003800000 */
[----:B------:R-:W-:Y:S02]  /*12d0*/  ISETP.NE.AND P1, PT, R4, RZ, PT ;  /* 0x000000ff0400720c */ /* 0x000fe40003f25270 */
[----:B-1----:R-:W-:-:S04]  /*12e0*/  MOV R0, 0xc000 ;  /* 0x0000c00000007802 */ /* 0x002fc80000000f00 */
[----:B------:R2:W-:Y:S07]  /*12f0*/  SYNCS.ARRIVE.TRANS64 RZ, [R3+URZ+0x33000], R0 ;  /* 0x0330000003ff79a7 */ /* 0x0005ee000800003f */
[----:B------:R-:W-:Y:S05]  /*1300*/  @!P1 BRA `(.L_x_20) ;  /* 0x0000000000049947 */ /* 0x000fea0003800000 */
[----:B------:R-:W-:Y:S01]  /*1310*/  BPT.TRAP 0x1 ;  /* 0x000000040000795c */ /* 0x000fe20000300000 */
.L_x_20:
[----:B------:R-:W-:Y:S01]  /*1320*/  IMAD R2, R5, 0xc000, R2 ;  /* 0x0000c00005027824 */ /* 0x000fe200078e0202 */
[----:B------:R-:W-:Y:S01]  /*1330*/  R2UR UR17, R3 ;  /* 0x00000000031172ca */ /* 0x000fe200000e0000 */
[----:B------:R-:W-:Y:S01]  /*1340*/  ULDC.64 UR4, c[0x0][0x198] ;  /* 0x0000660000047ab9 */ /* 0x000fe20000000a00 */
[----:B------:R-:W-:Y:S01]  /*1350*/  R2UR UR19, R8 ;  /* 0x00000000081372ca */ /* 0x000fe200000e0000 */
        /* <DEDUP_REMOVED lines=11> */
[C---:B------:R-:W-:Y:S01]  /*1410*/  ISETP.NE.AND P1, PT, R5.reuse, 0x4, PT ;  /* 0x000000040500780c */ /* 0x040fe20003f25270 */
[----:B------:R-:W-:Y:S01]  /*1420*/  USHF.L.U32 UR19, UR19, 0x8, URZ ;  /* 0x0000000813137899 */ /* 0x000fe2000800063f */
[----:B------:R-:W-:Y:S01]  /*1430*/  IADD3 R8, R8, 0x1, RZ ;  /* 0x0000000108087810 */ /* 0x000fe20007ffe0ff */
[----:B------:R-:W-:Y:S01]  /*1440*/  UIADD3 UR16, UR32, 0x3000, URZ ;  /* 0x0000300020107890 */ /* 0x000fe2000fffe03f */
[----:B-12---:R-:W-:Y:S01]  /*1450*/  SEL R3, RZ, 0x1, P1 ;  /* 0x00000001ff037807 */ /* 0x006fe20000800000 */
[----:B------:R-:W-:Y:S01]  /*1460*/  UIADD3 UR8, UR32, 0x7000, URZ ;  /* 0x0000700020087890 */ /* 0x000fe2000fffe03f */
[----:B------:R-:W-:Y:S01]  /*1470*/  SEL R5, R5, RZ, P1 ;  /* 0x000000ff05057207 */ /* 0x000fe20000800000 */
[----:B------:R-:W-:Y:S01]  /*1480*/  UIADD3 UR32, UR32, 0xb000, URZ ;  /* 0x0000b00020207890 */ /* 0x000fe2000fffe03f */
[----:B------:R-:W-:Y:S01]  /*1490*/  LOP3.LUT R6, R6, R3, RZ, 0x3c, !PT ;  /* 0x0000000306067212 */ /* 0x000fe200078e3cff */
        /* <DEDUP_REMOVED lines=8> */
[----:B------:R3:W-:Y:S01]  /*1520*/  UTMALDG.4D [UR8], [UR4], desc[UR6] ;  /* 0x00000608040075b4 */ /* 0x0007e20008019000 */
[----:B------:R3:W-:Y:S02]  /*1530*/  UTMALDG.4D [UR32], [UR4], desc[UR6] ;  /* 0x00000620040075b4 */ /* 0x0007e40008019000 */
[----:B---3--:R-:W-:Y:S01]  /*1540*/  NOP ;  /* 0x0000000000007918 */ /* 0x008fe20000000000 */
.L_x_16:
[----:B------:R-:W-:-:S07]  /*1550*/  IADD3 R7, R7, -0x4, RZ ;  /* 0xfffffffc07077810 */ /* 0x000fce0007ffe0ff */
.L_x_10:
[----:B------:R-:W-:Y:S05]  /*1560*/  BSYNC B0 ;  /* 0x0000000000007941 */ /* 0x000fea0003800000 */
.L_x_9:
[----:B-12---:R-:W1:Y:S01]  /*1570*/  S2R R3, SR_CgaCtaId ;  /* 0x0000000000037919 */ /* 0x006e620000008800 */
[----:B------:R-:W-:Y:S02]  /*1580*/  MOV R2, 0x400 ;  /* 0x0000040000027802 */ /* 0x000fe40000000f00 */
[----:B------:R-:W-:Y:S02]  /*1590*/  SHF.L.U32 R19, RZ, 0x1f, RZ ;  /* 0x0000001fff137819 */ /* 0x000fe400000006ff */
[----:B-1----:R-:W-:-:S04]  /*15a0*/  LEA R2, R3, R2, 0x18 ;  /* 0x0000000203027211 */ /* 0x002fc800078ec0ff */
[----:B------:R-:W1:Y:S02]  /*15b0*/  SYNCS.PHASECHK.TRANS64.TRYWAIT P1, [R2+URZ+0x33040], R19 ;  /* 0x03304013020075a7 */ /* 0x000e64000802017f */
[----:B-1----:R-:W-:Y:S05]  /*15c0*/  @!P1 BRA `(.L_x_21) ;  /* 0x000000b800a49947 */ /* 0x002fea0003800000 */
.L_x_66:
[----:B------:R-:W2:Y:S01]  /*15d0*/  SYNCS.PHASECHK.TRANS64.TRYWAIT P1, [R2+URZ+0x33000], R19 ;  /* 0x03300013020075a7 */ /* 0x000ea2000802017f */
[----:B------:R-:W-:Y:S01]  /*15e0*/  MOV R4, RZ ;  /* 0x000000ff00047202 */ /* 0x000fe20000000f00 */
[----:B--2---:R-:W-:Y:S06]  /*15f0*/  @!P1 BRA `(.L_x_22) ;  /* 0x000000b800ac9947 */ /* 0x004fec0003800000 */
.L_x_67:
[----:B------:R-:W-:Y:S05]  /*1600*/  WARPSYNC.ALL ;  /* 0x0000000000007948 */ /* 0x000fea0003800000 */
[C---:B------:R-:W-:Y:S01]  /*1610*/  R2UR UR15, R2.reuse ;  /* 0x00000000020f72ca */ /* 0x040fe200000e0000 */
[----:B------:R-:W-:Y:S01]  /*1620*/  WARPGROUP.ARRIVE ;  /* 0x00000000000079c5 */ /* 0x000fe20000000000 */
[----:B------:R-:W-:Y:S01]  /*1630*/  R2UR UR4, R2 ;  /* 0x00000000020472ca */ /* 0x000fe200000e0000 */
[----:B------:R-:W-:Y:S01]  /*1640*/  UMOV UR57, 0x80000020 ;  /* 0x8000002000397882 */ /* 0x000fe20000000000 */
[----:B------:R-:W-:Y:S01]  /*1650*/  UMOV UR23, 0x80000020 ;  /* 0x8000002000177882 */ /* 0x000fe20000000000 */
[----:B------:R-:W-:Y:S01]  /*1660*/  UMOV UR21, UR57 ;  /* 0x0000003900157c82 */ /* 0x000fe20008000000 */
[----:B------:R-:W-:Y:S01]  /*1670*/  UMOV UR53, 0x80000020 ;  /* 0x8000002000357882 */ /* 0x000fe20000000000 */
[----:B------:R-:W-:Y:S01]  /*1680*/  UMOV UR55, 0x80000020 ;  /* 0x8000002000377882 */ /* 0x000fe20000000000 */
[----:B------:R-:W-:Y:S01]  /*1690*/  UMOV UR49, 0x80000020 ;  /* 0x8000002000317882 */ /* 0x000fe20000000000 */
[----:B------:R-:W-:Y:S01]  /*16a0*/  UMOV UR51, 0x80000020 ;  /* 0x8000002000337882 */ /* 0x000fe20000000000 */
[----:B------:R-:W-:Y:S01]  /*16b0*/  UMOV UR45, 0x80000020 ;  /* 0x80000020002d7882 */ /* 0x000fe20000000000 */
[----:B------:R-:W-:Y:S01]  /*16c0*/  UMOV UR47, 0x80000020 ;  /* 0x80000020002f7882 */ /* 0x000fe20000000000 */
[----:B------:R-:W-:Y:S01]  /*16d0*/  UMOV UR5, 0x80000020 ;  /* 0x8000002000057882 */ /* 0x000fe20000000000 */
[----:B------:R-:W-:-:S02]  /*16e0*/  UIADD3 UR15, UR15, 0x3000, URZ ;  /* 0x000030000f0f7890 */ /* 0x000fc4000fffe03f */
[----:B------:R-:W-:Y:S02]  /*16f0*/  USHF.R.U32.HI UR4, URZ, 0x4, UR4 ;  /* 0x000000043f047899 */ /* 0x000fe40008011604 */
[----:B------:R-:W-:Y:S02]  /*1700*/  USHF.R.U32.HI UR15, URZ, 0x4, UR15 ;  /* 0x000000043f0f7899 */ /* 0x000fe4000801160f */
[----:B------:R-:W-:Y:S02]  /*1710*/  ULOP3.LUT UR4, UR4, 0x3fff, URZ, 0xc0, !UPT ;  /* 0x00003fff04047892 */ /* 0x000fe4000f8ec03f */
[----:B------:R-:W-:Y:S02]  /*1720*/  ULOP3.LUT UR15, UR15, 0x3fff, URZ, 0xc0, !UPT ;  /* 0x00003fff0f0f7892 */ /* 0x000fe4000f8ec03f */
[----:B------:R-:W-:Y:S02]  /*1730*/  ULOP3.LUT UR56, UR4, 0x10000, URZ, 0xfc, !UPT ;  /* 0x0001000004387892 */ /* 0x000fe4000f8efc3f */
[----:B------:R-:W-:-:S02]  /*1740*/  ULOP3.LUT UR22, UR15, 0x10000, URZ, 0xfc, !UPT ;  /* 0x000100000f167892 */ /* 0x000fc4000f8efc3f */
[----:B------:R-:W-:Y:S02]  /*1750*/  UIADD3 UR52, UR56, 0x2, URZ ;  /* 0x0000000238347890 */ /* 0x000fe4000fffe03f */
[----:B------:R-:W-:Y:S01]  /*1760*/  UIADD3 UR54, UR22, 0x2, URZ ;  /* 0x0000000216367890 */ /* 0x000fe2000fffe03f */
[----:B------:R-:W-:Y:S01]  /*1770*/  UMOV UR20, UR56 ;  /* 0x0000003800147c82 */ /* 0x000fe20008000000 */
[----:B------:R-:W-:-:S03]  /*1780*/  UIADD3 UR48, UR56, 0x100, URZ ;  /* 0x0000010038307890 */ /* 0x000fc6000fffe03f */
[----:B------:R-:W-:Y:S01]  /*1790*/  HGMMA.64x256x16.F32 R24, gdesc[UR20], RZ, !UPT, gsb0 ;  /* 0x03e00000141879f0 */ /* 0x000fe2000c0008ff */
[----:B------:R-:W-:Y:S02]  /*17a0*/  UIADD3 UR50, UR22, 0x400, URZ ;  /* 0x0000040016327890 */ /* 0x000fe4000fffe03f */
[----:B------:R-:W-:Y:S02]  /*17b0*/  UIADD3 UR44, UR56, 0x102, URZ ;  /* 0x00000102382c7890 */ /* 0x000fe4000fffe03f */
[----:B------:R-:W-:Y:S02]  /*17c0*/  UIADD3 UR46, UR22, 0x402, URZ ;  /* 0x00000402162e7890 */ /* 0x000fe4000fffe03f */
[----:B------:R-:W-:Y:S02]  /*17d0*/  UIADD3 UR4, UR56, 0x200, URZ ;  /* 0x0000020038047890 */ /* 0x000fe4000fffe03f */
[----:B------:R-:W-:Y:S01]  /*17e0*/  UIADD3 UR6, UR22, 0x800, URZ ;  /* 0x0000080016067890 */ /* 0x000fe2000fffe03f */
[----:B------:R-:W-:Y:S01]  /*17f0*/  UMOV UR7, 0x80000020 ;  /* 0x8000002000077882 */ /* 0x000fe20000000000 */
[----:B------:R-:W-:-:S02]  /*1800*/  UIADD3 UR40, UR56, 0x202, URZ ;  /* 0x0000020238287890 */ /* 0x000fc4000fffe03f */
[----:B------:R-:W-:Y:S01]  /*1810*/  UIADD3 UR42, UR22, 0x802, URZ ;  /* 0x00000802162a7890 */ /* 0x000fe2000fffe03f */
[----:B------:R-:W-:Y:S01]  /*1820*/  UMOV UR41, 0x80000020 ;  /* 0x8000002000297882 */ /* 0x000fe20000000000 */
[----:B------:R-:W-:Y:S01]  /*1830*/  UMOV UR43, 0x80000020 ;  /* 0x80000020002b7882 */ /* 0x000fe20000000000 */
[----:B------:R-:W-:Y:S01]  /*1840*/  ULDC UR29, c[0x0][0x604] ;  /* 0x00018100001d7ab9 */ /* 0x000fe20000000800 */
        /* <DEDUP_REMOVED lines=31> */
[----:B------:R-:W-:-:S02]  /*1a40*/  WARPGROUP.DEPBAR.LE gsb0, 0x0 ;  /* 0x00008000000079c5 */ /* 0x000fc40000010000 */
[----:B------:R-:W-:-:S06]  /*1a50*/  WARPGROUP.ARRIVE ;  /* 0x00000000000079c5 */ /* 0x000fcc0000000000 */
[----:B------:R-:W-:Y:S01]  /*1a60*/  HGMMA.64x256x16.F32 R24, gdesc[UR52], R24, gsb0 ;  /* 0x03e00000341879f0 */ /* 0x000fe20008000818 */
[----:B------:R-:W-:Y:S01]  /*1a70*/  ULDC UR55, c[0x0][0x604] ;  /* 0x0001810000377ab9 */ /* 0x000fe20000000800 */
[----:B------:R-:W-:Y:S01]  /*1a80*/  ULDC UR54, c[0x0][0x604] ;  /* 0x0001810000367ab9 */ /* 0x000fe20000000800 */
[----:B------:R-:W-:Y:S02]  /*1a90*/  WARPGROUP.DEPBAR.LE gsb0, 0x0 ;  /* 0x00008000000079c5 */ /* 0x000fe40000010000 */
[----:B------:R-:W-:-:S15]  /*1aa0*/  WARPGROUP.ARRIVE ;  /* 0x00000000000079c5 */ /* 0x000fde0000000000 */
[----:B------:R-:W-:-:S08]  /*1ab0*/  NOP ;  /* 0x0000000000007918 */ /* 0x000fd00000000000 */
        /* <DEDUP_REMOVED lines=22> */
[----:B------:R-:W-:Y:S01]  /*1c20*/  FMNMX R3, R24, R25, !PT ;  /* 0x0000001918037209 */ /* 0x000fe20007800000 */
[----:B------:R-:W3:Y:S01]  /*1c30*/  SYNCS.PHASECHK.TRANS64.TRYWAIT P6, [R2+URZ+0x33008], R19 ;  /* 0x03300813020075a7 */ /* 0x000ee200080c017f */
[----:B------:R-:W-:Y:S02]  /*1c40*/  FMNMX R11, R26, R27, !PT ;  /* 0x0000001b1a0b7209 */ /* 0x000fe40007800000 */
[----:B------:R-:W-:Y:S02]  /*1c50*/  FMNMX R0, R28, R3, !PT ;  /* 0x000000031c007209 */ /* 0x000fe40007800000 */
[----:B------:R-:W-:-:S02]  /*1c60*/  FMNMX R12, R30, R11, !PT ;  /* 0x0000000b1e0c7209 */ /* 0x000fc40007800000 */
[----:B------:R-:W-:Y:S02]  /*1c70*/  FMNMX R3, R29, R0, !PT ;  /* 0x000000001d037209 */ /* 0x000fe40007800000 */
[----:B------:R-:W-:Y:S02]  /*1c80*/  FMNMX R11, R31, R12, !PT ;  /* 0x0000000c1f0b7209 */ /* 0x000fe40007800000 */
[----:B------:R-:W-:Y:S02]  /*1c90*/  FMNMX R0, R32, R3, !PT ;  /* 0x0000000320007209 */ /* 0x000fe40007800000 */
        /* <DEDUP_REMOVED lines=118> */
[----:B------:R-:W-:-:S03]  /*2400*/  FMNMX R12, R151, R12, !PT ;  /* 0x0000000c970c7209 */ /* 0x000fc60007800000 */
[----:B------:R-:W4:Y:S04]  /*2410*/  SHFL.BFLY PT, R0, R11, 0x1, 0x1f ;  /* 0x0c201f000b007f89 */ /* 0x000f2800000e0000 */
[----:B------:R-:W5:Y:S01]  /*2420*/  SHFL.BFLY PT, R3, R12, 0x1, 0x1f ;  /* 0x0c201f000c037f89 */ /* 0x000f6200000e0000 */
[----:B----4-:R-:W-:Y:S02]  /*2430*/  FMNMX R13, R11, R0, !PT ;  /* 0x000000000b0d7209 */ /* 0x010fe40007800000 */
[----:B-----5:R-:W-:-:S03]  /*2440*/  FMNMX R14, R12, R3, !PT ;  /* 0x000000030c0e7209 */ /* 0x020fc60007800000 */
[----:B------:R-:W4:Y:S04]  /*2450*/  SHFL.BFLY PT, R0, R13, 0x2, 0x1f ;  /* 0x0c401f000d007f89 */ /* 0x000f2800000e0000 */
[----:B------:R-:W5:Y:S01]  /*2460*/  SHFL.BFLY PT, R21, R14, 0x2, 0x1f ;  /* 0x0c401f000e157f89 */ /* 0x000f6200000e0000 */
[----:B----4-:R-:W-:-:S04]  /*2470*/  FMNMX R3, R13, R0, !PT ;  /* 0x000000000d037209 */ /* 0x010fc80007800000 */
[C---:B------:R-:W-:Y:S02]  /*2480*/  FSETP.NEU.AND P1, PT, R3.reuse, -INF , PT ;  /* 0xff8000000300780b */ /* 0x040fe40003f2d000 */
[----:B-----5:R-:W-:Y:S02]  /*2490*/  FMNMX R0, R14, R21, !PT ;  /* 0x000000150e007209 */ /* 0x020fe40007800000 */
[----:B------:R-:W-:Y:S02]  /*24a0*/  FSEL R11, R3, RZ, P1 ;  /* 0x000000ff030b7208 */ /* 0x000fe40000800000 */
[----:B------:R-:W-:-:S03]  /*24b0*/  FSETP.NEU.AND P1, PT, R0, -INF , PT ;  /* 0xff8000000000780b */ /* 0x000fc60003f2d000 */
[----:B------:R-:W-:Y:S01]  /*24c0*/  FMUL R11, R11, UR29 ;  /* 0x0000001d0b0b7c20 */ /* 0x000fe20008400000 */
[----:B------:R-:W-:-:S03]  /*24d0*/  ULDC UR29, c[0x0][0x604] ;  /* 0x00018100001d7ab9 */ /* 0x000fc60000000800 */
[--C-:B------:R-:W-:Y:S01]  /*24e0*/  FFMA R12, R25, UR27, -R11.reuse ;  /* 0x0000001b190c7c23 */ /* 0x100fe2000800080b */
[--C-:B------:R-:W-:Y:S01]  /*24f0*/  FFMA R24, R24, UR28, -R11.reuse ;  /* 0x0000001c18187c23 */ /* 0x100fe2000800080b */
[--C-:B------:R-:W-:Y:S01]  /*2500*/  FFMA R13, R28, UR26, -R11.reuse ;  /* 0x0000001a1c0d7c23 */ /* 0x100fe2000800080b */
[--C-:B------:R-:W-:Y:S01]  /*2510*/  FFMA R14, R29, UR25, -R11.reuse ;  /* 0x000000191d0e7c23 */ /* 0x100fe2000800080b */
[--C-:B------:R-:W-:Y:S01]  /*2520*/  FFMA R32, R32, UR24, -R11.reuse ;  /* 0x0000001820207c23 */ /* 0x100fe2000800080b */
[----:B------:R-:W-:Y:S01]  /*2530*/  FSETP.GEU.AND P5, PT, R12, -126, PT ;  /* 0xc2fc00000c00780b */ /* 0x000fe20003fae000 */
[--C-:B------:R-:W-:Y:S01]  /*2540*/  FFMA R33, R33, UR23, -R11.reuse ;  /* 0x0000001721217c23 */ /* 0x100fe2000800080b */
[----:B------:R-:W-:Y:S01]  /*2550*/  FSETP.GEU.AND P4, PT, R24, -126, PT ;  /* 0xc2fc00001800780b */ /* 0x000fe20003f8e000 */
[--C-:B------:R-:W-:Y:S01]  /*2560*/  FFMA R36, R36, UR21, -R11.reuse ;  /* 0x0000001524247c23 */ /* 0x100fe2000800080b */
        /* <DEDUP_REMOVED lines=78> */
[----:B------:R-:W-:Y:S01]  /*2a50*/  FFMA R149, R149, UR7, -R11 ;  /* 0x0000000795957c23 */ /* 0x000fe2000800080b */
[----:B------:R-:W-:Y:S01]  /*2a60*/  FSEL R11, R0, RZ, P1 ;  /* 0x000000ff000b7208 */ /* 0x000fe20000800000 */
[----:B------:R-:W-:Y:S01]  /*2a70*/  @!P5 FMUL R12, R12, 0.5 ;  /* 0x3f0000000c0cd820 */ /* 0x000fe20000400000 */
[----:B------:R-:W-:Y:S01]  /*2a80*/  @!P4 FMUL R24, R24, 0.5 ;  /* 0x3f0000001818c820 */ /* 0x000fe20000400000 */
[----:B------:R-:W-:Y:S01]  /*2a90*/  ULDC UR29, c[0x0][0x604] ;  /* 0x00018100001d7ab9 */ /* 0x000fe20000000800 */
[----:B------:R-:W-:Y:S01]  /*2aa0*/  FSETP.GEU.AND P2, PT, R13, -126, PT ;  /* 0xc2fc00000d00780b */ /* 0x000fe20003f4e000 */
[----:B------:R-:W-:Y:S01]  /*2ab0*/  FMUL R22, R11, UR29 ;  /* 0x0000001d0b167c20 */ /* 0x000fe20008400000 */
[----:B------:R-:W-:Y:S01]  /*2ac0*/  ULDC UR28, c[0x0][0x604] ;  /* 0x00018100001c7ab9 */ /* 0x000fe20000000800 */
[----:B------:R4:W5:Y:S01]  /*2ad0*/  MUFU.EX2 R11, R24 ;  /* 0x00000018000b7308 */ /* 0x0009620000000800 */
[----:B------:R-:W-:Y:S01]  /*2ae0*/  ULDC UR27, c[0x0][0x604] ;  /* 0x00018100001b7ab9 */ /* 0x000fe20000000800 */
[----:B------:R-:W-:Y:S01]  /*2af0*/  ULDC UR26, c[0x0][0x604] ;  /* 0x00018100001a7ab9 */ /* 0x000fe20000000800 */
[----:B------:R-:W-:Y:S01]  /*2b00*/  ULDC UR25, c[0x0][0x604] ;  /* 0x0001810000197ab9 */ /* 0x000fe20000000800 */
[--C-:B------:R-:W-:Y:S01]  /*2b10*/  FFMA R18, R26, UR28, -R22.reuse ;  /* 0x0000001c1a127c23 */ /* 0x100fe20008000816 */
[--C-:B------:R-:W-:Y:S01]  /*2b20*/  FFMA R21, R27, UR27, -R22.reuse ;  /* 0x0000001b1b157c23 */ /* 0x100fe20008000816 */
[--C-:B------:R-:W-:Y:S01]  /*2b30*/  FFMA R20, R30, UR26, -R22.reuse ;  /* 0x0000001a1e147c23 */ /* 0x100fe20008000816 */
[--C-:B------:R-:W-:Y:S01]  /*2b40*/  FFMA R23, R31, UR25, -R22.reuse ;  /* 0x000000191f177c23 */ /* 0x100fe20008000816 */
[----:B------:R-:W1:Y:S01]  /*2b50*/  MUFU.EX2 R12, R12 ;  /* 0x0000000c000c7308 */ /* 0x000e620000000800 */
[----:B----4-:R-:W-:Y:S01]  /*2b60*/  P2R R24, PR, RZ, 0x4 ;  /* 0x00000004ff187803 */ /* 0x010fe20000000000 */
[----:B------:R-:W-:Y:S01]  /*2b70*/  @!P2 FMUL R13, R13, 0.5 ;  /* 0x3f0000000d0da820 */ /* 0x000fe20000400000 */
[----:B------:R-:W-:Y:S01]  /*2b80*/  FSETP.GEU.AND P1, PT, R14, -126, PT ;  /* 0xc2fc00000e00780b */ /* 0x000fe20003f2e000 */
[----:B------:R-:W-:Y:S01]  /*2b90*/  ULDC UR24, c[0x0][0x604] ;  /* 0x0001810000187ab9 */ /* 0x000fe20000000800 */
[----:B------:R-:W-:Y:S01]  /*2ba0*/  FSETP.GEU.AND P2, PT, R18, -126, PT ;  /* 0xc2fc00001200780b */ /* 0x000fe20003f4e000 */
[----:B------:R-:W-:Y:S01]  /*2bb0*/  ULDC UR23, c[0x0][0x604] ;  /* 0x0001810000177ab9 */ /* 0x000fe20000000800 */
[----:B------:R-:W-:Y:S01]  /*2bc0*/  FSETP.GEU.AND P3, PT, R21, -126, PT ;  /* 0xc2fc00001500780b */ /* 0x000fe20003f6e000 */
[----:B------:R-:W4:Y:S01]  /*2bd0*/  MUFU.EX2 R13, R13 ;  /* 0x0000000d000d7308 */ /* 0x000f220000000800 */
[----:B-----5:R-:W-:Y:S01]  /*2be0*/  @!P4 FMUL R11, R11, R11 ;  /* 0x0000000b0b0bc220 */ /* 0x020fe20000400000 */
[----:B------:R-:W-:Y:S01]  /*2bf0*/  FSETP.GEU.AND P4, PT, R20, -126, PT ;  /* 0xc2fc00001400780b */ /* 0x000fe20003f8e000 */
[----:B------:R-:W-:Y:S01]  /*2c00*/  ULDC UR21, c[0x0][0x604] ;  /* 0x0001810000157ab9 */ /* 0x000fe20000000800 */
[----:B------:R-:W-:Y:S01]  /*2c10*/  ULDC UR20, c[0x0][0x604] ;  /* 0x0001810000147ab9 */ /* 0x000fe20000000800 */
[----:B------:R-:W-:Y:S01]  /*2c20*/  ULDC UR19, c[0x0][0x604] ;  /* 0x0001810000137ab9 */ /* 0x000fe20000000800 */
[----:B------:R-:W-:Y:S01]  /*2c30*/  ULDC UR18, c[0x0][0x604] ;  /* 0x0001810000127ab9 */ /* 0x000fe20000000800 */
[----:B------:R-:W-:Y:S01]  /*2c40*/  ULDC UR61, c[0x0][0x604] ;  /* 0x00018100003d7ab9 */ /* 0x000fe20000000800 */
[----:B------:R-:W-:Y:S01]  /*2c50*/  @!P1 FMUL R14, R14, 0.5 ;  /* 0x3f0000000e0e9820 */ /* 0x000fe20000400000 */
[----:B-1----:R-:W-:Y:S01]  /*2c60*/  @!P5 FMUL R12, R12, R12 ;  /* 0x0000000c0c0cd220 */ /* 0x002fe20000400000 */
[----:B------:R-:W-:Y:S01]  /*2c70*/  FSETP.GEU.AND P5, PT, R23, -126, PT ;  /* 0xc2fc00001700780b */ /* 0x000fe20003fae000 */
[----:B------:R-:W-:Y:S01]  /*2c80*/  @!P2 FMUL R18, R18, 0.5 ;  /* 0x3f0000001212a820 */ /* 0x000fe20000400000 */
[----:B------:R-:W-:Y:S01]  /*2c90*/  @!P3 FMUL R21, R21, 0.5 ;  /* 0x3f0000001515b820 */ /* 0x000fe20000400000 */
[----:B------:R-:W-:Y:S01]  /*2ca0*/  ULDC UR60, c[0x0][0x604] ;  /* 0x00018100003c7ab9 */ /* 0x000fe20000000800 */
[----:B------:R-:W1:Y:S01]  /*2cb0*/  MUFU.EX2 R14, R14 ;  /* 0x0000000e000e7308 */ /* 0x000e620000000800 */
[----:B------:R-:W-:Y:S01]  /*2cc0*/  @!P4 FMUL R20, R20, 0.5 ;  /* 0x3f0000001414c820 */ /* 0x000fe20000400000 */
[----:B------:R-:W-:Y:S01]  /*2cd0*/  ULDC UR17, c[0x0][0x604] ;  /* 0x0001810000117ab9 */ /* 0x000fe20000000800 */
[----:B------:R-:W-:Y:S01]  /*2ce0*/  ULDC UR16, c[0x0][0x604] ;  /* 0x0001810000107ab9 */ /* 0x000fe20000000800 */
[----:B------:R-:W-:Y:S01]  /*2cf0*/  ULDC UR14, c[0x0][0x604] ;  /* 0x00018100000e7ab9 */ /* 0x000fe20000000800 */
[----:B------:R-:W-:Y:S01]  /*2d00*/  ULDC UR13, c[0x0][0x604] ;  /* 0x00018100000d7ab9 */ /* 0x000fe20000000800 */
[----:B------:R-:W-:Y:S01]  /*2d10*/  ULDC UR12, c[0x0][0x604] ;  /* 0x00018100000c7ab9 */ /* 0x000fe20000000800 */
[----:B------:R-:W-:Y:S01]  /*2d20*/  ULDC UR11, c[0x0][0x604] ;  /* 0x00018100000b7ab9 */ /* 0x000fe20000000800 */
[----:B------:R-:W1:Y:S01]  /*2d30*/  MUFU.EX2 R18, R18 ;  /* 0x0000001200127308 */ /* 0x000e620000000800 */
[----:B------:R-:W-:Y:S01]  /*2d40*/  @!P5 FMUL R23, R23, 0.5 ;  /* 0x3f0000001717d820 */ /* 0x000fe20000400000 */
[----:B------:R-:W-:Y:S01]  /*2d50*/  ULDC UR10, c[0x0][0x604] ;  /* 0x00018100000a7ab9 */ /* 0x000fe20000000800 */
[----:B------:R-:W-:Y:S01]  /*2d60*/  ULDC UR9, c[0x0][0x604] ;  /* 0x0001810000097ab9 */ /* 0x000fe20000000800 */
[----:B------:R-:W-:Y:S01]  /*2d70*/  ULDC UR8, c[0x0][0x604] ;  /* 0x0001810000087ab9 */ /* 0x000fe20000000800 */
[----:B------:R-:W-:Y:S01]  /*2d80*/  ULDC UR7, c[0x0][0x604] ;  /* 0x0001810000077ab9 */ /* 0x000fe20000000800 */
[--C-:B------:R-:W-:Y:S01]  /*2d90*/  FFMA R34, R34, UR24, -R22.reuse ;  /* 0x0000001822227c23 */ /* 0x100fe20008000816 */
[--C-:B------:R-:W-:Y:S01]  /*2da0*/  FFMA R35, R35, UR23, -R22.reuse ;  /* 0x0000001723237c23 */ /* 0x100fe20008000816 */
[----:B------:R-:W1:Y:S01]  /*2db0*/  MUFU.EX2 R21, R21 ;  /* 0x0000001500157308 */ /* 0x000e620000000800 */
[--C-:B------:R-:W-:Y:S01]  /*2dc0*/  FFMA R38, R38, UR21, -R22.reuse ;  /* 0x0000001526267c23 */ /* 0x100fe20008000816 */
[--C-:B------:R-:W-:Y:S01]  /*2dd0*/  FFMA R39, R39, UR20, -R22.reuse ;  /* 0x0000001427277c23 */ /* 0x100fe20008000816 */
[--C-:B------:R-:W-:Y:S01]  /*2de0*/  FFMA R42, R42, UR19, -R22.reuse ;  /* 0x000000132a2a7c23 */ /* 0x100fe20008000816 */
[--C-:B------:R-:W-:Y:S01]  /*2df0*/  FFMA R43, R43, UR18, -R22.reuse ;  /* 0x000000122b2b7c23 */ /* 0x100fe20008000816 */
[--C-:B------:R-:W-:Y:S01]  /*2e00*/  FFMA R46, R46, UR61, -R22.reuse ;  /* 0x0000003d2e2e7c23 */ /* 0x100fe20008000816 */
        /* <DEDUP_REMOVED lines=97> */
[----:B-1-34-:R-:W-:Y:S06]  /*3420*/  @!P6 BRA `(.L_x_23) ;  /* 0x0000009c0034e947 */ /* 0x01afec0003800000 */
.L_x_68:
[----:B------:R-:W-:Y:S01]  /*3430*/  ISETP.NE.AND P6, PT, R24, RZ, PT ;  /* 0x000000ff1800720c */ /* 0x000fe20003fc5270 */
[----:B------:R-:W-:Y:S01]  /*3440*/  @!P1 FMUL R14, R14, R14 ;  /* 0x0000000e0e0e9220 */ /* 0x000fe20000400000 */
[----:B------:R-:W-:Y:S01]  /*3450*/  @!P2 FMUL R18, R18, R18 ;  /* 0x000000121212a220 */ /* 0x000fe20000400000 */
[----:B------:R-:W-:Y:S01]  /*3460*/  @!P3 FMUL R21, R21, R21 ;  /* 0x000000151515b220 */ /* 0x000fe20000400000 */
[----:B------:R-:W-:Y:S01]  /*3470*/  @!P4 FMUL R20, R20, R20 ;  /* 0x000000141414c220 */ /* 0x000fe20000400000 */
[----:B------:R-:W-:Y:S01]  /*3480*/  @!P5 FMUL R23, R23, R23 ;  /* 0x000000171717d220 */ /* 0x000fe20000400000 */
[----:B------:R-:W-:Y:S01]  /*3490*/  ULOP3.LUT UR15, UR15, 0x4000000, URZ, 0xfc, !UPT ;  /* 0x040000000f0f7892 */ /* 0x000fe2000f8efc3f */
[----:B------:R-:W-:Y:S01]  /*34a0*/  F2FP.F16.F32.PACK_AB R24, R12, R11 ;  /* 0x0000000b0c18723e */ /* 0x000fe200000000ff */
[----:B------:R-:W-:Y:S01]  /*34b0*/  UMOV UR7, 0x80000020 ;  /* 0x8000002000077882 */ /* 0x000fe20000000000 */
[----:B------:R-:W-:Y:S01]  /*34c0*/  F2FP.F16.F32.PACK_AB R25, R21, R18 ;  /* 0x000000121519723e */ /* 0x000fe200000000ff */
[----:B------:R-:W-:Y:S01]  /*34d0*/  UIADD3 UR6, UR15, 0xc00, URZ ;  /* 0x00000c000f067890 */ /* 0x000fe2000fffe03f */
[----:B------:R-:W-:-:S02]  /*34e0*/  F2FP.F16.F32.PACK_AB R27, R23, R20 ;  /* 0x00000014171b723e */ /* 0x000fc400000000ff */
[----:B------:R-:W-:Y:S01]  /*34f0*/  @!P6 FMUL R13, R13, R13 ;  /* 0x0000000d0d0de220 */ /* 0x000fe20000400000 */
[----:B------:R-:W-:Y:S02]  /*3500*/  FSETP.GEU.AND P6, PT, R32, -126, PT ;  /* 0xc2fc00002000780b */ /* 0x000fe40003fce000 */
[----:B------:R-:W-:Y:S02]  /*3510*/  FSETP.GEU.AND P5, PT, R33, -126, PT ;  /* 0xc2fc00002100780b */ /* 0x000fe40003fae000 */
[----:B------:R-:W-:Y:S02]  /*3520*/  F2FP.F16.F32.PACK_AB R26, R14, R13 ;  /* 0x0000000d0e1a723e */ /* 0x000fe400000000ff */
[----:B------:R-:W-:Y:S02]  /*3530*/  FSETP.GEU.AND P2, PT, R36, -126, PT ;  /* 0xc2fc00002400780b */ /* 0x000fe40003f4e000 */
[----:B------:R-:W-:Y:S01]  /*3540*/  WARPGROUP.ARRIVE ;  /* 0x00000000000079c5 */ /* 0x000fe20000000000 */
[----:B------:R-:W-:-:S02]  /*3550*/  FSETP.GEU.AND P1, PT, R37, -126, PT ;  /* 0xc2fc00002500780b */ /* 0x000fc40003f2e000 */
[----:B------:R-:W-:Y:S02]  /*3560*/  FSETP.GEU.AND P4, PT, R34, -126, PT ;  /* 0xc2fc00002200780b */ /* 0x000fe40003f8e000 */
[----:B------:R-:W-:Y:S01]  /*3570*/  @!P6 FMUL R32, R32, 0.5 ;  /* 0x3f0000002020e820 */ /* 0x000fe20000400000 */
[----:B------:R-:W-:Y:S01]  /*3580*/  HGMMA.64x96x16.F32 R152, R24, gdesc[UR4].tnspB, RZ, !UPT, gsb0 ;  /* 0x4160000418987df0 */ /* 0x000fe2000c0008ff */
[----:B------:R-:W-:Y:S01]  /*3590*/  @!P5 FMUL R33, R33, 0.5 ;  /* 0x3f0000002121d820 */ /* 0x000fe20000400000 */
[----:B------:R-:W-:Y:S01]  /*35a0*/  FSETP.GEU.AND P3, PT, R35, -126, PT ;  /* 0xc2fc00002300780b */ /* 0x000fe20003f6e000 */
[----:B------:R-:W-:Y:S02]  /*35b0*/  UIADD3 UR6, UR15, 0xc40, URZ ;  /* 0x00000c400f067890 */ /* 0x000fe4000fffe03f */
[----:B------:R-:W3:Y:S01]  /*35c0*/  MUFU.EX2 R32, R32 ;  /* 0x0000002000207308 */ /* 0x000ee20000000800 */
[----:B------:R-:W-:Y:S01]  /*35d0*/  @!P2 FMUL R36, R36, 0.5 ;  /* 0x3f0000002424a820 */ /* 0x000fe20000400000 */
[----:B------:R-:W-:Y:S01]  /*35e0*/  UMOV UR7, 0x80000020 ;  /* 0x8000002000077882 */ /* 0x000fe20000000000 */
[----:B------:R-:W-:-:S02]  /*35f0*/  @!P1 FMUL R37, R37, 0.5 ;  /* 0x3f00000025259820 */ /* 0x000fc40000400000 */
[----:B------:R-:W-:-:S03]  /*3600*/  @!P4 FMUL R34, R34, 0.5 ;  /* 0x3f0000002222c820 */ /* 0x000fc60000400000 */
[----:B------:R-:W4:Y:S02]  /*3610*/  MUFU.EX2 R33, R33 ;  /* 0x0000002100217308 */ /* 0x000f240000000800 */
[----:B------:R-:W-:-:S06]  /*3620*/  @!P3 FMUL R35, R35, 0.5 ;  /* 0x3f0000002323b820 */ /* 0x000fcc0000400000 */
[----:B------:R-:W5:Y:S01]  /*3630*/  MUFU.EX2 R36, R36 ;  /* 0x0000002400247308 */ /* 0x000f620000000800 */
[----:B---3--:R-:W-:Y:S01]  /*3640*/  @!P6 FMUL R32, R32, R32 ;  /* 0x000000202020e220 */ /* 0x008fe20000400000 */
[----:B------:R-:W-:-:S06]  /*3650*/  FSETP.GEU.AND P6, PT, R38, -126, PT ;  /* 0xc2fc00002600780b */ /* 0x000fcc0003fce000 */
[----:B------:R-:W3:Y:S01]  /*3660*/  MUFU.EX2 R37, R37 ;  /* 0x0000002500257308 */ /* 0x000ee20000000800 */
[----:B----4-:R-:W-:Y:S01]  /*3670*/  @!P5 FMUL R33, R33, R33 ;  /* 0x000000212121d220 */ /* 0x010fe20000400000 */
[----:B------:R-:W-:-:S05]  /*3680*/  FSETP.GEU.AND P5, PT, R39, -126, PT ;  /* 0xc2fc00002700780b */ /* 0x000fca0003fae000 */
[----:B------:R-:W-:Y:S01]  /*3690*/  @!P6 FMUL R38, R38, 0.5 ;  /* 0x3f0000002626e820 */ /* 0x000fe20000400000 */
[----:B------:R-:W4:Y:S01]  /*36a0*/  MUFU.EX2 R34, R34 ;  /* 0x0000002200227308 */ /* 0x000f220000000800 */
[----:B-----5:R-:W-:Y:S01]  /*36b0*/  @!P2 FMUL R36, R36, R36 ;  /* 0x000000242424a220 */ /* 0x020fe20000400000 */
[----:B------:R-:W-:-:S05]  /*36c0*/  FSETP.GEU.AND P2, PT, R40, -126, PT ;  /* 0xc2fc00002800780b */ /* 0x000fca0003f4e000 */
[----:B------:R-:W-:Y:S01]  /*36d0*/  @!P5 FMUL R39, R39, 0.5 ;  /* 0x3f0000002727d820 */ /* 0x000fe20000400000 */
[----:B-12---:R-:W1:Y:S01]  /*36e0*/  MUFU.EX2 R19, R35 ;  /* 0x0000002300137308 */ /* 0x006e620000000800 */
[----:B---3--:R-:W-:Y:S01]  /*36f0*/  @!P1 FMUL R37, R37, R37 ;  /* 0x0000002525259220 */ /* 0x008fe20000400000 */
[----:B------:R-:W-:-:S05]  /*3700*/  FSETP.GEU.AND P1, PT, R45, -126, PT ;  /* 0xc2fc00002d00780b */ /* 0x000fca0003f2e000 */
[----:B------:R-:W-:Y:S01]  /*3710*/  @!P2 FMUL R40, R40, 0.5 ;  /* 0x3f0000002828a820 */ /* 0x000fe20000400000 */
[----:B------:R-:W2:Y:S01]  /*3720*/  MUFU.EX2 R22, R38 ;  /* 0x0000002600167308 */ /* 0x000ea20000000800 */
[----:B----4-:R-:W-:Y:S01]  /*3730*/  @!P4 FMUL R34, R34, R34 ;  /* 0x000000222222c220 */ /* 0x010fe20000400000 */
[----:B------:R-:W-:-:S05]  /*3740*/  FSETP.GEU.AND P4, PT, R43, -126, PT ;  /* 0xc2fc00002b00780b */ /* 0x000fca0003f8e000 */
[----:B------:R-:W-:Y:S01]  /*3750*/  @!P1 FMUL R45, R45, 0.5 ;  /* 0x3f0000002d2d9820 */ /* 0x000fe20000400000 */
[----:B------:R-:W3:Y:S01]  /*3760*/  MUFU.EX2 R29, R39 ;  /* 0x00000027001d7308 */ /* 0x000ee20000000800 */
[----:B-1----:R-:W-:Y:S01]  /*3770*/  @!P3 FMUL R19, R19, R19 ;  /* 0x000000131313b220 */ /* 0x002fe20000400000 */
[----:B------:R-:W-:-:S05]  /*3780*/  FSETP.GEU.AND P3, PT, R44, -126, PT ;  /* 0xc2fc00002c00780b */ /* 0x000fca0003f6e000 */
[----:B------:R-:W-:Y:S01]  /*3790*/  @!P4 FMUL R43, R43, 0.5 ;  /* 0x3f0000002b2bc820 */ /* 0x000fe20000400000 */
[----:B------:R-:W1:Y:S01]  /*37a0*/  MUFU.EX2 R40, R40 ;  /* 0x0000002800287308 */ /* 0x000e620000000800 */
[----:B--2---:R-:W-:Y:S01]  /*37b0*/  @!P6 FMUL R22, R22, R22 ;  /* 0x000000161616e220 */ /* 0x004fe20000400000 */
[----:B------:R-:W-:-:S05]  /*37c0*/  FSETP.GEU.AND P6, PT, R41, -126, PT ;  /* 0xc2fc00002900780b */ /* 0x000fca0003fce000 */
[----:B------:R-:W-:Y:S01]  /*37d0*/  @!P3 FMUL R44, R44, 0.5 ;  /* 0x3f0000002c2cb820 */ /* 0x000fe20000400000 */
[----:B------:R-:W2:Y:S01]  /*37e0*/  MUFU.EX2 R45, R45 ;  /* 0x0000002d002d7308 */ /* 0x000ea20000000800 */
[----:B---3--:R-:W-:Y:S01]  /*37f0*/  @!P5 FMUL R29, R29, R29 ;  /* 0x0000001d1d1dd220 */ /* 0x008fe20000400000 */
        /* <DEDUP_REMOVED lines=15> */
[----:B------:R-:W-:Y:S02]  /*38f0*/  WARPGROUP.DEPBAR.LE gsb0, 0x0 ;  /* 0x00008000000079c5 */ /* 0x000fe40000010000 */
[----:B------:R-:W-:Y:S01]  /*3900*/  F2FP.F16.F32.PACK_AB R24, R33, R32 ;  /* 0x000000202118723e */ /* 0x000fe200000000ff */
[----:B-1----:R-:W-:Y:S01]  /*3910*/  @!P6 FMUL R41, R41, R41 ;  /* 0x000000292929e220 */ /* 0x002fe20000400000 */
[----:B------:R-:W-:Y:S02]  /*3920*/  F2FP.F16.F32.PACK_AB R26, R37, R36 ;  /* 0x00000024251a723e */ /* 0x000fe400000000ff */
[----:B------:R-:W-:Y:S01]  /*3930*/  F2FP.F16.F32.PACK_AB R25, R19, R34 ;  /* 0x000000221319723e */ /* 0x000fe200000000ff */
[----:B------:R-:W1:Y:S01]  /*3940*/  MUFU.EX2 R28, R46 ;  /* 0x0000002e001c7308 */ /* 0x000e620000000800 */
[----:B------:R-:W-:Y:S01]  /*3950*/  F2FP.F16.F32.PACK_AB R27, R29, R22 ;  /* 0x000000161d1b723e */ /* 0x000fe200000000ff */
[----:B--2---:R-:W-:Y:S01]  /*3960*/  @!P5 FMUL R42, R42, R42 ;  /* 0x0000002a2a2ad220 */ /* 0x004fe20000400000 */
[----:B------:R-:W-:Y:S01]  /*3970*/  FSETP.GEU.AND P6, PT, R47, -126, PT ;  /* 0xc2fc00002f00780b */ /* 0x000fe20003fce000 */
[----:B------:R-:W-:Y:S01]  /*3980*/  @!P3 FMUL R48, R48, 0.5 ;  /* 0x3f0000003030b820 */ /* 0x000fe20000400000 */
[----:B------:R-:W-:Y:S01]  /*3990*/  WARPGROUP.ARRIVE ;  /* 0x00000000000079c5 */ /* 0x000fe20000000000 */
[----:B------:R-:W-:-:S02]  /*39a0*/  FSETP.GEU.AND P5, PT, R50, -126, PT ;  /* 0xc2fc00003200780b */ /* 0x000fc40003fae000 */
[----:B------:R-:W2:Y:S01]  /*39b0*/  MUFU.EX2 R53, R53 ;  /* 0x0000003500357308 */ /* 0x000ea20000000800 */
[----:B---3--:R-:W-:Y:S01]  /*39c0*/  @!P4 FMUL R31, R31, R31 ;  /* 0x0000001f1f1fc220 */ /* 0x008fe20000400000 */
[----:B------:R-:W-:Y:S01]  /*39d0*/  FSETP.GEU.AND P4, PT, R51, -126, PT ;  /* 0xc2fc00003300780b */ /* 0x000fe20003f8e000 */
[----:B------:R-:W-:Y:S01]  /*39e0*/  HGMMA.64x96x16.F32 R152, R24, gdesc[UR4].tnspB, R152, gsb0 ;  /* 0x4160000418987df0 */ /* 0x000fe20008000898 */
[----:B------:R-:W-:Y:S01]  /*39f0*/  UIADD3 UR6, UR15, 0xc80, URZ ;  /* 0x00000c800f067890 */ /* 0x000fe2000fffe03f */
[----:B------:R-:W-:-:S03]  /*3a00*/  UMOV UR7, 0x80000020 ;  /* 0x8000002000077882 */ /* 0x000fc60000000000 */
[----:B------:R-:W-:Y:S01]  /*3a10*/  @!P6 FMUL R47, R47, 0.5 ;  /* 0x3f0000002f2fe820 */ /* 0x000fe20000400000 */
[----:B-1----:R-:W-:Y:S01]  /*3a20*/  @!P2 FMUL R28, R28, R28 ;  /* 0x0000001c1c1ca220 */ /* 0x002fe20000400000 */
[----:B------:R-:W1:Y:S01]  /*3a30*/  MUFU.EX2 R48, R48 ;  /* 0x0000003000307308 */ /* 0x000e620000000800 */
[----:B------:R-:W-:Y:S01]  /*3a40*/  FSETP.GEU.AND P2, PT, R52, -126, PT ;  /* 0xc2fc00003400780b */ /* 0x000fe20003f4e000 */
[----:B------:R-:W-:-:S03]  /*3a50*/  @!P5 FMUL R50, R50, 0.5 ;  /* 0x3f0000003232d820 */ /* 0x000fc60000400000 */
[----:B------:R-:W-:Y:S01]  /*3a60*/  @!P4 FMUL R51, R51, 0.5 ;  /* 0x3f0000003333c820 */ /* 0x000fe20000400000 */
[----:B--2---:R-:W-:Y:S02]  /*3a70*/  @!P1 FMUL R53, R53, R53 ;  /* 0x0000003535359220 */ /* 0x004fe40000400000 */
[----:B------:R-:W2:Y:S01]  /*3a80*/  MUFU.EX2 R35, R47 ;  /* 0x0000002f00237308 */ /* 0x000ea20000000800 */
[----:B------:R-:W-:-:S05]  /*3a90*/  FSETP.GEU.AND P1, PT, R61, -126, PT ;  /* 0xc2fc00003d00780b */ /* 0x000fca0003f2e000 */
[----:B------:R-:W-:Y:S02]  /*3aa0*/  @!P2 FMUL R52, R52, 0.5 ;  /* 0x3f0000003434a820 */ /* 0x000fe40000400000 */
[----:B------:R-:W3:Y:S01]  /*3ab0*/  MUFU.EX2 R50, R50 ;  /* 0x0000003200327308 */ /* 0x000ee20000000800 */
[----:B-1----:R-:W-:Y:S01]  /*3ac0*/  @!P3 FMUL R48, R48, R48 ;  /* 0x000000303030b220 */ /* 0x002fe20000400000 */
[----:B------:R-:W-:-:S04]  /*3ad0*/  FSETP.GEU.AND P3, PT, R54, -126, PT ;  /* 0xc2fc00003600780b */ /* 0x000fc80003f6e000 */
[----:B------:R-:W-:Y:S02]  /*3ae0*/  @!P1 FMUL R61, R61, 0.5 ;  /* 0x3f0000003d3d9820 */ /* 0x000fe40000400000 */
        /* <DEDUP_REMOVED lines=38> */
[----:B------:R-:W-:Y:S01]  /*3d50*/  FSETP.GEU.AND P3, PT, R64, -126, PT ;  /* 0xc2fc00004000780b */ /* 0x000fe20003f6e000 */
[----:B------:R-:W-:Y:S02]  /*3d60*/  WARPGROUP.DEPBAR.LE gsb0, 0x0 ;  /* 0x00008000000079c5 */ /* 0x000fe40000010000 */
[----:B------:R-:W-:Y:S01]  /*3d70*/  F2FP.F16.F32.PACK_AB R24, R41, R40 ;  /* 0x000000282918723e */ /* 0x000fe200000000ff */
[----:B---3--:R-:W-:Y:S01]  /*3d80*/  @!P6 FMUL R43, R43, R43 ;  /* 0x0000002b2b2be220 */ /* 0x008fe20000400000 */
[----:B------:R-:W-:Y:S01]  /*3d90*/  F2FP.F16.F32.PACK_AB R26, R45, R44 ;  /* 0x0000002c2d1a723e */ /* 0x000fe200000000ff */
[----:B------:R-:W2:Y:S01]  /*3da0*/  MUFU.EX2 R38, R62 ;  /* 0x0000003e00267308 */ /* 0x000ea20000000800 */
[----:B------:R-:W-:Y:S01]  /*3db0*/  F2FP.F16.F32.PACK_AB R25, R31, R42 ;  /* 0x0000002a1f19723e */ /* 0x000fe200000000ff */
[----:B------:R-:W-:Y:S01]  /*3dc0*/  @!P5 FMUL R66, R66, 0.5 ;  /* 0x3f0000004242d820 */ /* 0x000fe20000400000 */
[----:B------:R-:W-:-:S04]  /*3dd0*/  F2FP.F16.F32.PACK_AB R27, R35, R28 ;  /* 0x0000001c231b723e */ /* 0x000fc800000000ff */
[----:B------:R-:W-:Y:S01]  /*3de0*/  @!P3 FMUL R64, R64, 0.5 ;  /* 0x3f0000004040b820 */ /* 0x000fe20000400000 */
[----:B------:R-:W-:Y:S01]  /*3df0*/  FSETP.GEU.AND P6, PT, R57, -126, PT ;  /* 0xc2fc00003900780b */ /* 0x000fe20003fce000 */
[----:B-1----:R-:W-:Y:S01]  /*3e00*/  @!P4 FMUL R47, R47, R47 ;  /* 0x0000002f2f2fc220 */ /* 0x002fe20000400000 */
[----:B------:R-:W-:Y:S01]  /*3e10*/  WARPGROUP.ARRIVE ;  /* 0x00000000000079c5 */ /* 0x000fe20000000000 */
[----:B------:R-:W-:Y:S01]  /*3e20*/  FSETP.GEU.AND P4, PT, R67, -126, PT ;  /* 0xc2fc00004300780b */ /* 0x000fe20003f8e000 */
[----:B------:R-:W1:Y:S04]  /*3e30*/  MUFU.EX2 R69, R69 ;  /* 0x0000004500457308 */ /* 0x000e680000000800 */
[----:B------:R-:W-:Y:S01]  /*3e40*/  HGMMA.64x96x16.F32 R152, R24, gdesc[UR4].tnspB, R152, gsb0 ;  /* 0x4160000418987df0 */ /* 0x000fe20008000898 */
[----:B------:R-:W-:Y:S01]  /*3e50*/  UIADD3 UR6, UR15, 0xcc0, URZ ;  /* 0x00000cc00f067890 */ /* 0x000fe2000fffe03f */
[----:B------:R-:W-:Y:S01]  /*3e60*/  UMOV UR7, 0x80000020 ;  /* 0x8000002000077882 */ /* 0x000fe20000000000 */
[----:B--2---:R-:W-:-:S02]  /*3e70*/  @!P2 FMUL R38, R38, R38 ;  /* 0x000000262626a220 */ /* 0x004fc40000400000 */
[----:B------:R-:W-:Y:S01]  /*3e80*/  @!P6 FMUL R57, R57, 0.5 ;  /* 0x3f0000003939e820 */ /* 0x000fe20000400000 */
[----:B------:R-:W2:Y:S01]  /*3e90*/  MUFU.EX2 R64, R64 ;  /* 0x0000004000407308 */ /* 0x000ea20000000800 */
[----:B------:R-:W-:Y:S01]  /*3ea0*/  FSETP.GEU.AND P2, PT, R68, -126, PT ;  /* 0xc2fc00004400780b */ /* 0x000fe20003f4e000 */
[----:B------:R-:W-:Y:S01]  /*3eb0*/  @!P4 FMUL R67, R67, 0.5 ;  /* 0x3f0000004343c820 */ /* 0x000fe20000400000 */
[----:B-1----:R-:W-:-:S05]  /*3ec0*/  @!P1 FMUL R69, R69, R69 ;  /* 0x0000004545459220 */ /* 0x002fca0000400000 */
[----:B------:R-:W1:Y:S01]  /*3ed0*/  MUFU.EX2 R57, R57 ;  /* 0x0000003900397308 */ /* 0x000e620000000800 */
[----:B------:R-:W-:-:S05]  /*3ee0*/  FSETP.GEU.AND P1, PT, R77, -126, PT ;  /* 0xc2fc00004d00780b */ /* 0x000fca0003f2e000 */
[----:B------:R-:W-:Y:S02]  /*3ef0*/  @!P2 FMUL R68, R68, 0.5 ;  /* 0x3f0000004444a820 */ /* 0x000fe40000400000 */
[----:B------:R-:W3:Y:S01]  /*3f00*/  MUFU.EX2 R66, R66 ;  /* 0x0000004200427308 */ /* 0x000ee20000000800 */
[----:B--2---:R-:W-:Y:S01]  /*3f10*/  @!P3 FMUL R64, R64, R64 ;  /* 0x000000404040b220 */ /* 0x004fe20000400000 */
[----:B------:R-:W-:-:S04]  /*3f20*/  FSETP.GEU.AND P3, PT, R70, -126, PT ;  /* 0xc2fc00004600780b */ /* 0x000fc80003f6e000 */
[----:B------:R-:W-:Y:S02]  /*3f30*/  @!P1 FMUL R77, R77, 0.5 ;  /* 0x3f0000004d4d9820 */ /* 0x000fe40000400000 */
[----:B------:R-:W2:Y:S01]  /*3f40*/  MUFU.EX2 R68, R68 ;  /* 0x0000004400447308 */ /* 0x000ea20000000800 */
[----:B-1----:R-:W-:Y:S01]  /*3f50*/  @!P6 FMUL R57, R57, R57 ;  /* 0x000000393939e220 */ /* 0x002fe20000400000 */
[----:B------:R-:W-:-:S05]  /*3f60*/  FSETP.GEU.AND P6, PT, R63, -126, PT ;  /* 0xc2fc00003f00780b */ /* 0x000fca0003fce000 */
[----:B------:R-:W-:Y:S01]  /*3f70*/  @!P3 FMUL R70, R70, 0.5 ;  /* 0x3f0000004646b820 */ /* 0x000fe20000400000 */
[----:B------:R-:W1:Y:S01]  /*3f80*/  MUFU.EX2 R55, R67 ;  /* 0x0000004300377308 */ /* 0x000e620000000800 */
[----:B---3--:R-:W-:Y:S01]  /*3f90*/  @!P5 FMUL R66, R66, R66 ;  /* 0x000000424242d220 */ /* 0x008fe20000400000 */
[----:B------:R-:W-:-:S05]  /*3fa0*/  FSETP.GEU.AND P5, PT, R74, -126, PT ;  /* 0xc2fc00004a00780b */ /* 0x000fca0003fae000 */
[----:B------:R-:W-:Y:S01]  /*3fb0*/  @!P6 FMUL R63, R63, 0.5 ;  /* 0x3f0000003f3fe820 */ /* 0x000fe20000400000 */
[----:B------:R-:W3:Y:S01]  /*3fc0*/  MUFU.EX2 R46, R70 ;  /* 0x00000046002e7308 */ /* 0x000ee20000000800 */
[----:B--2---:R-:W-:Y:S01]  /*3fd0*/  @!P2 FMUL R68, R68, R68 ;  /* 0x000000444444a220 */ /* 0x004fe20000400000 */
[----:B------:R-:W-:-:S05]  /*3fe0*/  FSETP.GEU.AND P2, PT, R72, -126, PT ;  /* 0xc2fc00004800780b */ /* 0x000fca0003f4e000 */
[----:B------:R-:W-:Y:S01]  /*3ff0*/  @!P5 FMUL R74, R74, 0.5 ;  /* 0x3f0000004a4ad820 */ /* 0x000fe20000400000 */
        /* <DEDUP_REMOVED lines=28> */
[----:B------:R-:W-:Y:S02]  /*41c0*/  WARPGROUP.DEPBAR.LE gsb0, 0x0 ;  /* 0x00008000000079c5 */ /* 0x000fe40000010000 */
[----:B------:R-:W-:Y:S01]  /*41d0*/  F2FP.F16.F32.PACK_AB R24, R49, R48 ;  /* 0x000000303118723e */ /* 0x000fe200000000ff */
[----:B---3--:R-:W-:Y:S01]  /*41e0*/  @!P6 FMUL R65, R65, R65 ;  /* 0x000000414141e220 */ /* 0x008fe20000400000 */
[----:B------:R-:W-:Y:S01]  /*41f0*/  F2FP.F16.F32.PACK_AB R26, R53, R52 ;  /* 0x00000034351a723e */ /* 0x000fe200000000ff */
[----:B------:R-:W1:Y:S01]  /*4200*/  MUFU.EX2 R54, R78 ;  /* 0x0000004e00367308 */ /* 0x000e620000000800 */
[----:B------:R-:W-:Y:S01]  /*4210*/  F2FP.F16.F32.PACK_AB R25, R39, R50 ;  /* 0x000000322719723e */ /* 0x000fe200000000ff */
[----:B------:R-:W-:Y:S01]  /*4220*/  @!P3 FMUL R80, R80, 0.5 ;  /* 0x3f0000005050b820 */ /* 0x000fe20000400000 */
[----:B------:R-:W-:Y:S01]  /*4230*/  F2FP.F16.F32.PACK_AB R27, R43, R30 ;  /* 0x0000001e2b1b723e */ /* 0x000fe200000000ff */
[----:B--2---:R-:W-:Y:S01]  /*4240*/  @!P4 FMUL R63, R63, R63 ;  /* 0x0000003f3f3fc220 */ /* 0x004fe20000400000 */
[----:B------:R-:W-:-:S02]  /*4250*/  FSETP.GEU.AND P6, PT, R71, -126, PT ;  /* 0xc2fc00004700780b */ /* 0x000fc40003fce000 */
[----:B------:R-:W-:Y:S01]  /*4260*/  WARPGROUP.ARRIVE ;  /* 0x00000000000079c5 */ /* 0x000fe20000000000 */
[----:B------:R-:W2:Y:S01]  /*4270*/  MUFU.EX2 R80, R80 ;  /* 0x0000005000507308 */ /* 0x000ea20000000800 */
[----:B------:R-:W-:-:S04]  /*4280*/  FSETP.GEU.AND P4, PT, R83, -126, PT ;  /* 0xc2fc00005300780b */ /* 0x000fc80003f8e000 */
[----:B------:R-:W-:Y:S01]  /*4290*/  HGMMA.64x96x16.F32 R152, R24, gdesc[UR4].tnspB, R152, gsb0 ;  /* 0x4160000418987df0 */ /* 0x000fe20008000898 */
[----:B------:R-:W-:Y:S01]  /*42a0*/  UIADD3 UR6, UR15, 0xd00, URZ ;  /* 0x00000d000f067890 */ /* 0x000fe2000fffe03f */
[----:B------:R-:W-:Y:S01]  /*42b0*/  UMOV UR7, 0x80000020 ;  /* 0x8000002000077882 */ /* 0x000fe20000000000 */
[----:B-1----:R-:W-:Y:S02]  /*42c0*/  @!P2 FMUL R54, R54, R54 ;  /* 0x000000363636a220 */ /* 0x002fe40000400000 */
[----:B------:R-:W-:Y:S01]  /*42d0*/  @!P6 FMUL R71, R71, 0.5 ;  /* 0x3f0000004747e820 */ /* 0x000fe20000400000 */
[----:B------:R-:W-:Y:S01]  /*42e0*/  FSETP.GEU.AND P2, PT, R84, -126, PT ;  /* 0xc2fc00005400780b */ /* 0x000fe20003f4e000 */
[----:B------:R-:W1:Y:S02]  /*42f0*/  MUFU.EX2 R85, R85 ;  /* 0x0000005500557308 */ /* 0x000e640000000800 */
[----:B------:R-:W-:Y:S01]  /*4300*/  @!P4 FMUL R83, R83, 0.5 ;  /* 0x3f0000005353c820 */ /* 0x000fe20000400000 */
[----:B--2---:R-:W-:Y:S01]  /*4310*/  @!P3 FMUL R80, R80, R80 ;  /* 0x000000505050b220 */ /* 0x004fe20000400000 */
[----:B------:R-:W-:-:S04]  /*4320*/  FSETP.GEU.AND P3, PT, R86, -126, PT ;  /* 0xc2fc00005600780b */ /* 0x000fc80003f6e000 */
[----:B------:R-:W2:Y:S04]  /*4330*/  MUFU.EX2 R59, R71 ;  /* 0x00000047003b7308 */ /* 0x000ea80000000800 */
[----:B------:R-:W-:-:S04]  /*4340*/  @!P2 FMUL R84, R84, 0.5 ;  /* 0x3f0000005454a820 */ /* 0x000fc80000400000 */
[----:B------:R-:W3:Y:S01]  /*4350*/  MUFU.EX2 R82, R82 ;  /* 0x0000005200527308 */ /* 0x000ee20000000800 */
[----:B-1----:R-:W-:Y:S01]  /*4360*/  @!P1 FMUL R85, R85, R85 ;  /* 0x0000005555559220 */ /* 0x002fe20000400000 */
[----:B------:R-:W-:Y:S01]  /*4370*/  FSETP.GEU.AND P1, PT, R93, -126, PT ;  /* 0xc2fc00005d00780b */ /* 0x000fe20003f2e000 */
[----:B------:R-:W-:-:S05]  /*4380*/  @!P3 FMUL R86, R86, 0.5 ;  /* 0x3f0000005656b820 */ /* 0x000fca0000400000 */
        /* <DEDUP_REMOVED lines=30> */
[----:B------:R-:W-:-:S03]  /*4570*/  FSETP.GEU.AND P2, PT, R94, -126, PT ;  /* 0xc2fc00005e00780b */ /* 0x000fc60003f4e000 */
[----:B------:R-:W-:Y:S02]  /*4580*/  FADD R11, R11, R88 ;  /* 0x000000580b0b7221 */ /* 0x000fe40000000000 */
[----:B------:R-:W-:Y:S01]  /*4590*/  @!P1 FMUL R101, R101, 0.5 ;  /* 0x3f00000065659820 */ /* 0x000fe20000400000 */
[----:B------:R-:W3:Y:S01]  /*45a0*/  MUFU.EX2 R67, R79 ;  /* 0x0000004f00437308 */ /* 0x000ee20000000800 */
[----:B-1----:R-:W-:Y:S01]  /*45b0*/  @!P4 FMUL R70, R70, R70 ;  /* 0x000000464646c220 */ /* 0x002fe20000400000 */
[----:B------:R-:W-:-:S05]  /*45c0*/  FSETP.GEU.AND P4, PT, R99, -126, PT ;  /* 0xc2fc00006300780b */ /* 0x000fca0003f8e000 */
[----:B------:R-:W-:Y:S01]  /*45d0*/  @!P2 FMUL R94, R94, 0.5 ;  /* 0x3f0000005e5ea820 */ /* 0x000fe20000400000 */
[----:B------:R-:W1:Y:S01]  /*45e0*/  MUFU.EX2 R79, R90 ;  /* 0x0000005a004f7308 */ /* 0x000e620000000800 */
[----:B--2---:R-:W-:Y:S01]  /*45f0*/  @!P3 FMUL R92, R92, R92 ;  /* 0x0000005c5c5cb220 */ /* 0x004fe20000400000 */
[----:B------:R-:W-:-:S03]  /*4600*/  FSETP.GEU.AND P3, PT, R96, -126, PT ;  /* 0xc2fc00006000780b */ /* 0x000fc60003f6e000 */
[----:B------:R-:W-:Y:S01]  /*4610*/  FADD R13, R13, R92 ;  /* 0x0000005c0d0d7221 */ /* 0x000fe20000000000 */
[----:B------:R-:W-:Y:S02]  /*4620*/  WARPGROUP.DEPBAR.LE gsb0, 0x0 ;  /* 0x00008000000079c5 */ /* 0x000fe40000010000 */
[----:B------:R-:W-:Y:S01]  /*4630*/  F2FP.F16.F32.PACK_AB R24, R57, R56 ;  /* 0x000000383918723e */ /* 0x000fe200000000ff */
[----:B---3--:R-:W-:Y:S01]  /*4640*/  @!P6 FMUL R67, R67, R67 ;  /* 0x000000434343e220 */ /* 0x008fe20000400000 */
[----:B------:R-:W-:Y:S01]  /*4650*/  F2FP.F16.F32.PACK_AB R26, R61, R60 ;  /* 0x0000003c3d1a723e */ /* 0x000fe200000000ff */
[----:B------:R-:W2:Y:S01]  /*4660*/  MUFU.EX2 R83, R94 ;  /* 0x0000005e00537308 */ /* 0x000ea20000000800 */
[----:B------:R-:W-:Y:S01]  /*4670*/  F2FP.F16.F32.PACK_AB R25, R47, R58 ;  /* 0x0000003a2f19723e */ /* 0x000fe200000000ff */
[----:B------:R-:W-:Y:S01]  /*4680*/  @!P4 FMUL R99, R99, 0.5 ;  /* 0x3f0000006363c820 */ /* 0x000fe20000400000 */
[----:B------:R-:W-:Y:S01]  /*4690*/  F2FP.F16.F32.PACK_AB R27, R51, R38 ;  /* 0x00000026331b723e */ /* 0x000fe200000000ff */
        /* <DEDUP_REMOVED lines=11> */
[----:B------:R-:W-:Y:S02]  /*4750*/  FSETP.GEU.AND P2, PT, R100, -126, PT ;  /* 0xc2fc00006400780b */ /* 0x000fe40003f4e000 */
[----:B------:R-:W-:-:S03]  /*4760*/  @!P5 FMUL R98, R98, 0.5 ;  /* 0x3f0000006262d820 */ /* 0x000fc60000400000 */
[----:B------:R-:W2:Y:S01]  /*4770*/  MUFU.EX2 R81, R81 ;  /* 0x0000005100517308 */ /* 0x000ea20000000800 */
[----:B-1----:R-:W-:Y:S01]  /*4780*/  @!P1 FMUL R94, R94, R94 ;  /* 0x0000005e5e5e9220 */ /* 0x002fe20000400000 */
[----:B------:R-:W-:-:S03]  /*4790*/  FSETP.GEU.AND P1, PT, R109, -126, PT ;  /* 0xc2fc00006d00780b */ /* 0x000fc60003f2e000 */
[----:B------:R-:W-:-:S03]  /*47a0*/  FADD R37, R37, R94 ;  /* 0x0000005e25257221 */ /* 0x000fc60000000000 */
[----:B------:R-:W-:Y:S01]  /*47b0*/  @!P2 FMUL R100, R100, 0.5 ;  /* 0x3f0000006464a820 */ /* 0x000fe20000400000 */
[----:B------:R-:W1:Y:S06]  /*47c0*/  MUFU.EX2 R201, R98 ;  /* 0x0000006200c97308 */ /* 0x000e6c0000000800 */
[----:B------:R-:W-:Y:S01]  /*47d0*/  @!P1 FMUL R109, R109, 0.5 ;  /* 0x3f0000006d6d9820 */ /* 0x000fe20000400000 */
[----:B--2---:R-:W-:Y:S01]  /*47e0*/  @!P6 FMUL R81, R81, R81 ;  /* 0x000000515151e220 */ /* 0x004fe20000400000 */
[----:B------:R-:W-:Y:S01]  /*47f0*/  FSETP.GEU.AND P6, PT, R87, -126, PT ;  /* 0xc2fc00005700780b */ /* 0x000fe20003fce000 */
[----:B-1----:R-:W-:Y:S01]  /*4800*/  @!P5 FMUL R201, R201, R201 ;  /* 0x000000c9c9c9d220 */ /* 0x002fe20000400000 */
[----:B------:R-:W-:-:S03]  /*4810*/  FSETP.GEU.AND P5, PT, R106, -126, PT ;  /* 0xc2fc00006a00780b */ /* 0x000fc60003fae000 */
[----:B------:R-:W-:-:S08]  /*4820*/  FADD R34, R34, R201 ;  /* 0x000000c922227221 */ /* 0x000fd00000000000 */
[----:B------:R-:W-:-:S04]  /*4830*/  @!P6 FMUL R87, R87, 0.5 ;  /* 0x3f0000005757e820 */ /* 0x000fc80000400000 */
[----:B------:R-:W1:Y:S01]  /*4840*/  MUFU.EX2 R71, R87 ;  /* 0x0000005700477308 */ /* 0x000e620000000800 */
[----:B------:R-:W-:-:S07]  /*4850*/  @!P5 FMUL R106, R106, 0.5 ;  /* 0x3f0000006a6ad820 */ /* 0x000fce0000400000 */
[----:B------:R-:W2:Y:S08]  /*4860*/  MUFU.EX2 R87, R96 ;  /* 0x0000006000577308 */ /* 0x000eb00000000800 */
[----:B------:R-:W3:Y:S01]  /*4870*/  MUFU.EX2 R96, R99 ;  /* 0x0000006300607308 */ /* 0x000ee20000000800 */
[----:B-1----:R-:W-:Y:S01]  /*4880*/  @!P6 FMUL R71, R71, R71 ;  /* 0x000000474747e220 */ /* 0x002fe20000400000 */
[----:B------:R-:W-:Y:S01]  /*4890*/  FSETP.GEU.AND P6, PT, R89, -126, PT ;  /* 0xc2fc00005900780b */ /* 0x000fe20003fce000 */
[----:B--2---:R-:W-:Y:S01]  /*48a0*/  @!P3 FMUL R87, R87, R87 ;  /* 0x000000575757b220 */ /* 0x004fe20000400000 */
[----:B------:R-:W-:-:S03]  /*48b0*/  FSETP.GEU.AND P3, PT, R102, -126, PT ;  /* 0xc2fc00006600780b */ /* 0x000fc60003f6e000 */
[----:B------:R-:W-:-:S08]  /*48c0*/  FADD R32, R32, R87 ;  /* 0x0000005720207221 */ /* 0x000fd00000000000 */
[----:B------:R-:W-:Y:S01]  /*48d0*/  @!P6 FMUL R89, R89, 0.5 ;  /* 0x3f0000005959e820 */ /* 0x000fe20000400000 */
[----:B---3--:R-:W-:Y:S01]  /*48e0*/  @!P4 FMUL R96, R96, R96 ;  /* 0x000000606060c220 */ /* 0x008fe20000400000 */
[----:B------:R-:W-:-:S04]  /*48f0*/  FSETP.GEU.AND P4, PT, R107, -126, PT ;  /* 0xc2fc00006b00780b */ /* 0x000fc80003f8e000 */
[----:B------:R-:W1:Y:S01]  /*4900*/  MUFU.EX2 R89, R89 ;  /* 0x0000005900597308 */ /* 0x000e620000000800 */
[----:B------:R-:W-:-:S07]  /*4910*/  @!P3 FMUL R102, R102, 0.5 ;  /* 0x3f0000006666b820 */ /* 0x000fce0000400000 */
[----:B------:R-:W2:Y:S01]  /*4920*/  MUFU.EX2 R91, R102 ;  /* 0x00000066005b7308 */ /* 0x000ea20000000800 */
[----:B------:R-:W-:-:S07]  /*4930*/  @!P4 FMUL R107, R107, 0.5 ;  /* 0x3f0000006b6bc820 */ /* 0x000fce0000400000 */
[----:B------:R-:W3:Y:S01]  /*4940*/  MUFU.EX2 R98, R107 ;  /* 0x0000006b00627308 */ /* 0x000ee20000000800 */
[----:B-1----:R-:W-:Y:S01]  /*4950*/  @!P6 FMUL R89, R89, R89 ;  /* 0x000000595959e220 */ /* 0x002fe20000400000 */
[----:B------:R-:W-:-:S03]  /*4960*/  FSETP.GEU.AND P6, PT, R95, -126, PT ;  /* 0xc2fc00005f00780b */ /* 0x000fc60003fce000 */
[----:B------:R-:W-:Y:S01]  /*4970*/  FADD R12, R12, R89 ;  /* 0x000000590c0c7221 */ /* 0x000fe20000000000 */
[----:B--2---:R-:W-:Y:S01]  /*4980*/  @!P3 FMUL R91, R91, R91 ;  /* 0x0000005b5b5bb220 */ /* 0x004fe20000400000 */
[----:B------:R-:W-:Y:S01]  /*4990*/  FSETP.GEU.AND P3, PT, R108, -126, PT ;  /* 0xc2fc00006c00780b */ /* 0x000fe20003f6e000 */
[----:B------:R-:W-:Y:S02]  /*49a0*/  WARPGROUP.DEPBAR.LE gsb0, 0x0 ;  /* 0x00008000000079c5 */ /* 0x000fe40000010000 */
[----:B------:R-:W-:Y:S01]  /*49b0*/  F2FP.F16.F32.PACK_AB R24, R65, R64 ;  /* 0x000000404118723e */ /* 0x000fe200000000ff */
[----:B------:R-:W-:Y:S01]  /*49c0*/  FADD R22, R22, R91 ;  /* 0x0000005b16167221 */ /* 0x000fe20000000000 */
[----:B------:R-:W-:-:S03]  /*49d0*/  F2FP.F16.F32.PACK_AB R26, R69, R68 ;  /* 0x00000044451a723e */ /* 0x000fc600000000ff */
[----:B------:R-:W-:Y:S01]  /*49e0*/  @!P6 FMUL R95, R95, 0.5 ;  /* 0x3f0000005f5fe820 */ /* 0x000fe20000400000 */
[----:B------:R-:W-:Y:S01]  /*49f0*/  F2FP.F16.F32.PACK_AB R25, R55, R66 ;  /* 0x000000423719723e */ /* 0x000fe200000000ff */
[----:B---3--:R-:W-:Y:S01]  /*4a00*/  @!P4 FMUL R98, R98, R98 ;  /* 0x000000626262c220 */ /* 0x008fe20000400000 */
[----:B------:R-:W-:Y:S01]  /*4a10*/  F2FP.F16.F32.PACK_AB R27, R59, R46 ;  /* 0x0000002e3b1b723e */ /* 0x000fe200000000ff */
[----:B------:R-:W1:Y:S01]  /*4a20*/  MUFU.EX2 R78, R95 ;  /* 0x0000005f004e7308 */ /* 0x000e620000000800 */
[----:B------:R-:W-:Y:S01]  /*4a30*/  FSETP.GEU.AND P4, PT, R115, -126, PT ;  /* 0xc2fc00007300780b */ /* 0x000fe20003f8e000 */
[----:B------:R-:W-:Y:S01]  /*4a40*/  FADD R31, R31, R98 ;  /* 0x000000621f1f7221 */ /* 0x000fe20000000000 */
[----:B------:R-:W-:Y:S01]  /*4a50*/  WARPGROUP.ARRIVE ;  /* 0x00000000000079c5 */ /* 0x000fe20000000000 */
[----:B------:R-:W-:-:S04]  /*4a60*/  @!P3 FMUL R108, R108, 0.5 ;  /* 0x3f0000006c6cb820 */ /* 0x000fc80000400000 */
[----:B------:R-:W2:Y:S01]  /*4a70*/  MUFU.EX2 R95, R100 ;  /* 0x00000064005f7308 */ /* 0x000ea20000000800 */
[----:B------:R-:W-:Y:S01]  /*4a80*/  HGMMA.64x96x16.F32 R152, R24, gdesc[UR4].tnspB, R152, gsb0 ;  /* 0x4160000418987df0 */ /* 0x000fe20008000898 */
[----:B------:R-:W-:Y:S01]  /*4a90*/  UIADD3 UR6, UR15, 0xd80, URZ ;  /* 0x00000d800f067890 */ /* 0x000fe2000fffe03f */
[----:B------:R-:W-:-:S03]  /*4aa0*/  UMOV UR7, 0x80000020 ;  /* 0x8000002000077882 */ /* 0x000fc60000000000 */
[----:B------:R-:W-:Y:S02]  /*4ab0*/  @!P4 FMUL R115, R115, 0.5 ;  /* 0x3f0000007373c820 */ /* 0x000fe40000400000 */
[----:B------:R-:W3:Y:S01]  /*4ac0*/  MUFU.EX2 R101, R108 ;  /* 0x0000006c00657308 */ /* 0x000ee20000000800 */
[----:B-1----:R-:W-:Y:S01]  /*4ad0*/  @!P6 FMUL R78, R78, R78 ;  /* 0x0000004e4e4ee220 */ /* 0x002fe20000400000 */
[----:B------:R-:W-:-:S06]  /*4ae0*/  FSETP.GEU.AND P6, PT, R97, -126, PT ;  /* 0xc2fc00006100780b */ /* 0x000fcc0003fce000 */
[----:B------:R-:W1:Y:S01]  /*4af0*/  MUFU.EX2 R100, R109 ;  /* 0x0000006d00647308 */ /* 0x000e620000000800 */
[----:B--2---:R-:W-:Y:S01]  /*4b00*/  @!P2 FMUL R95, R95, R95 ;  /* 0x0000005f5f5fa220 */ /* 0x004fe20000400000 */
[----:B------:R-:W-:-:S03]  /*4b10*/  FSETP.GEU.AND P2, PT, R104, -126, PT ;  /* 0xc2fc00006800780b */ /* 0x000fc60003f4e000 */
[----:B------:R-:W-:Y:S02]  /*4b20*/  FADD R36, R36, R95 ;  /* 0x0000005f24247221 */ /* 0x000fe40000000000 */
[----:B------:R-:W-:Y:S01]  /*4b30*/  @!P6 FMUL R97, R97, 0.5 ;  /* 0x3f0000006161e820 */ /* 0x000fe20000400000 */
[----:B---3--:R-:W-:Y:S01]  /*4b40*/  @!P3 FMUL R101, R101, R101 ;  /* 0x000000656565b220 */ /* 0x008fe20000400000 */
[----:B------:R-:W-:Y:S02]  /*4b50*/  FSETP.GEU.AND P3, PT, R112, -126, PT ;  /* 0xc2fc00007000780b */ /* 0x000fe40003f6e000 */
[----:B------:R-:W2:Y:S01]  /*4b60*/  MUFU.EX2 R86, R97 ;  /* 0x0000006100567308 */ /* 0x000ea20000000800 */
[----:B------:R-:W-:-:S03]  /*4b70*/  FADD R44, R44, R101 ;  /* 0x000000652c2c7221 */ /* 0x000fc60000000000 */
[----:B------:R-:W-:Y:S01]  /*4b80*/  @!P2 FMUL R104, R104, 0.5 ;  /* 0x3f0000006868a820 */ /* 0x000fe20000400000 */
[----:B-1----:R-:W-:Y:S01]  /*4b90*/  @!P1 FMUL R100, R100, R100 ;  /* 0x0000006464649220 */ /* 0x002fe20000400000 */
[----:B------:R-:W-:Y:S02]  /*4ba0*/  FSETP.GEU.AND P1, PT, R117, -126, PT ;  /* 0xc2fc00007500780b */ /* 0x000fe40003f2e000 */
[----:B------:R-:W1:Y:S01]  /*4bb0*/  MUFU.EX2 R203, R104 ;  /* 0x0000006800cb7308 */ /* 0x000e620000000800 */
[----:B------:R-:W-:Y:S02]  /*4bc0*/  FADD R45, R45, R100 ;  /* 0x000000642d2d7221 */ /* 0x000fe40000000000 */
[----:B------:R-:W-:-:S05]  /*4bd0*/  @!P3 FMUL R112, R112, 0.5 ;  /* 0x3f0000007070b820 */ /* 0x000fca0000400000 */
[----:B------:R-:W3:Y:S01]  /*4be0*/  MUFU.EX2 R97, R106 ;  /* 0x0000006a00617308 */ /* 0x000ee20000000800 */
[----:B--2---:R-:W-:Y:S01]  /*4bf0*/  @!P6 FMUL R86, R86, R86 ;  /* 0x000000565656e220 */ /* 0x004fe20000400000 */
[----:B------:R-:W-:Y:S01]  /*4c00*/  FSETP.GEU.AND P6, PT, R103, -126, PT ;  /* 0xc2fc00006700780b */ /* 0x000fe20003fce000 */
[----:B------:R-:W-:-:S05]  /*4c10*/  @!P1 FMUL R117, R117, 0.5 ;  /* 0x3f00000075759820 */ /* 0x000fca0000400000 */
[----:B------:R-:W2:Y:S01]  /*4c20*/  MUFU.EX2 R109, R112 ;  /* 0x00000070006d7308 */ /* 0x000ea20000000800 */
[----:B-1----:R-:W-:Y:S01]  /*4c30*/  @!P2 FMUL R203, R203, R203 ;  /* 0x000000cbcbcba220 */ /* 0x002fe20000400000 */
[----:B------:R-:W-:-:S03]  /*4c40*/  FSETP.GEU.AND P2, PT, R110, -126, PT ;  /* 0xc2fc00006e00780b */ /* 0x000fc60003f4e000 */
[----:B------:R-:W-:Y:S02]  /*4c50*/  FADD R40, R40, R203 ;  /* 0x000000cb28287221 */ /* 0x000fe40000000000 */
[----:B------:R-:W-:Y:S01]  /*4c60*/  @!P6 FMUL R103, R103, 0.5 ;  /* 0x3f0000006767e820 */ /* 0x000fe20000400000 */
[----:B------:R-:W1:Y:S01]  /*4c70*/  MUFU.EX2 R108, R117 ;  /* 0x00000075006c7308 */ /* 0x000e620000000800 */
[----:B---3--:R-:W-:Y:S01]  /*4c80*/  @!P5 FMUL R97, R97, R97 ;  /* 0x000000616161d220 */ /* 0x008fe20000400000 */
[----:B------:R-:W-:-:S03]  /*4c90*/  FSETP.GEU.AND P5, PT, R114, -126, PT ;  /* 0xc2fc00007200780b */ /* 0x000fc60003fae000 */
[----:B------:R-:W-:Y:S02]  /*4ca0*/  FADD R42, R42, R97 ;  /* 0x000000612a2a7221 */ /* 0x000fe40000000000 */
[----:B------:R-:W-:Y:S01]  /*4cb0*/  @!P2 FMUL R110, R110, 0.5 ;  /* 0x3f0000006e6ea820 */ /* 0x000fe20000400000 */
[----:B------:R-:W3:Y:S01]  /*4cc0*/  MUFU.EX2 R90, R103 ;  /* 0x00000067005a7308 */ /* 0x000ee20000000800 */
[----:B--2---:R-:W-:Y:S01]  /*4cd0*/  @!P3 FMUL R109, R109, R109 ;  /* 0x0000006d6d6db220 */ /* 0x004fe20000400000 */
[----:B------:R-:W-:-:S03]  /*4ce0*/  FSETP.GEU.AND P3, PT, R118, -126, PT ;  /* 0xc2fc00007600780b */ /* 0x000fc60003f6e000 */
[----:B------:R-:W-:Y:S02]  /*4cf0*/  FADD R48, R48, R109 ;  /* 0x0000006d30307221 */ /* 0x000fe40000000000 */
[----:B------:R-:W-:Y:S01]  /*4d00*/  @!P5 FMUL R114, R114, 0.5 ;  /* 0x3f0000007272d820 */ /* 0x000fe20000400000 */
        /* <DEDUP_REMOVED lines=12> */
[----:B------:R-:W-:-:S05]  /*4dd0*/  FSETP.GEU.AND P2, PT, R116, -126, PT ;  /* 0xc2fc00007400780b */ /* 0x000fca0003f4e000 */
        /* <DEDUP_REMOVED lines=8> */
[----:B------:R-:W-:Y:S01]  /*4e60*/  FSETP.GEU.AND P3, PT, R124, -126, PT ;  /* 0xc2fc00007c00780b */ /* 0x000fe20003f6e000 */
[----:B------:R-:W-:Y:S02]  /*4e70*/  WARPGROUP.DEPBAR.LE gsb0, 0x0 ;  /* 0x00008000000079c5 */ /* 0x000fe40000010000 */
[----:B------:R-:W-:Y:S02]  /*4e80*/  F2FP.F16.F32.PACK_AB R24, R73, R72 ;  /* 0x000000484918723e */ /* 0x000fe400000000ff */
[----:B------:R-:W-:Y:S01]  /*4e90*/  @!P4 FMUL R123, R123, 0.5 ;  /* 0x3f0000007b7bc820 */ /* 0x000fe20000400000 */
[----:B------:R-:W-:Y:S01]  /*4ea0*/  F2FP.F16.F32.PACK_AB R26, R77, R76 ;  /* 0x0000004c4d1a723e */ /* 0x000fe200000000ff */
[----:B------:R-:W3:Y:S01]  /*4eb0*/  MUFU.EX2 R107, R116 ;  /* 0x00000074006b7308 */ /* 0x000ee20000000800 */
[----:B------:R-:W-:Y:S01]  /*4ec0*/  F2FP.F16.F32.PACK_AB R25, R63, R74 ;  /* 0x0000004a3f19723e */ /* 0x000fe200000000ff */
[----:B--2---:R-:W-:Y:S01]  /*4ed0*/  @!P1 FMUL R204, R204, R204 ;  /* 0x000000cccccc9220 */ /* 0x004fe20000400000 */
[----:B------:R-:W-:Y:S01]  /*4ee0*/  F2FP.F16.F32.PACK_AB R27, R67, R54 ;  /* 0x00000036431b723e */ /* 0x000fe200000000ff */
[----:B------:R-:W-:Y:S01]  /*4ef0*/  FADD R30, R30, R103 ;  /* 0x000000671e1e7221 */ /* 0x000fe20000000000 */
[----:B------:R-:W-:Y:S01]  /*4f00*/  FSETP.GEU.AND P1, PT, R133, -126, PT ;  /* 0xc2fc00008500780b */ /* 0x000fe20003f2e000 */
[----:B------:R-:W-:Y:S01]  /*4f10*/  @!P3 FMUL R124, R124, 0.5 ;  /* 0x3f0000007c7cb820 */ /* 0x000fe20000400000 */
[----:B------:R-:W-:Y:S01]  /*4f20*/  WARPGROUP.ARRIVE ;  /* 0x00000000000079c5 */ /* 0x000fe20000000000 */
[----:B-1----:R-:W-:Y:S01]  /*4f30*/  @!P6 FMUL R200, R200, R200 ;  /* 0x000000c8c8c8e220 */ /* 0x002fe20000400000 */
[----:B------:R-:W-:Y:S01]  /*4f40*/  FSETP.GEU.AND P6, PT, R111, -126, PT ;  /* 0xc2fc00006f00780b */ /* 0x000fe20003fce000 */
[----:B------:R-:W1:Y:S02]  /*4f50*/  MUFU.EX2 R105, R114 ;  /* 0x0000007200697308 */ /* 0x000e640000000800 */
[----:B------:R-:W-:Y:S01]  /*4f60*/  FADD R41, R41, R200 ;  /* 0x000000c829297221 */ /* 0x000fe20000000000 */
[----:B------:R-:W-:Y:S01]  /*4f70*/  HGMMA.64x96x16.F32 R152, R24, gdesc[UR4].tnspB, R152, gsb0 ;  /* 0x4160000418987df0 */ /* 0x000fe20008000898 */
[----:B------:R-:W-:Y:S01]  /*4f80*/  UIADD3 UR6, UR15, 0xdc0, URZ ;  /* 0x00000dc00f067890 */ /* 0x000fe2000fffe03f */
[----:B------:R-:W-:Y:S01]  /*4f90*/  UMOV UR7, 0x80000020 ;  /* 0x8000002000077882 */ /* 0x000fe20000000000 */
[----:B---3--:R-:W-:Y:S01]  /*4fa0*/  @!P2 FMUL R107, R107, R107 ;  /* 0x0000006b6b6ba220 */ /* 0x008fe20000400000 */
[----:B------:R-:W-:Y:S01]  /*4fb0*/  FSETP.GEU.AND P2, PT, R120, -126, PT ;  /* 0xc2fc00007800780b */ /* 0x000fe20003f4e000 */
[----:B------:R-:W2:Y:S01]  /*4fc0*/  MUFU.EX2 R205, R124 ;  /* 0x0000007c00cd7308 */ /* 0x000ea20000000800 */
[----:B------:R-:W-:Y:S01]  /*4fd0*/  @!P1 FMUL R133, R133, 0.5 ;  /* 0x3f00000085859820 */ /* 0x000fe20000400000 */
[----:B------:R-:W-:-:S02]  /*4fe0*/  FADD R52, R52, R107 ;  /* 0x0000006b34347221 */ /* 0x000fc40000000000 */
[----:B------:R-:W-:-:S04]  /*4ff0*/  @!P6 FMUL R111, R111, 0.5 ;  /* 0x3f0000006f6fe820 */ /* 0x000fc80000400000 */
[----:B------:R-:W3:Y:S01]  /*5000*/  MUFU.EX2 R102, R111 ;  /* 0x0000006f00667308 */ /* 0x000ee20000000800 */
[----:B-1----:R-:W-:Y:S01]  /*5010*/  @!P5 FMUL R105, R105, R105 ;  /* 0x000000696969d220 */ /* 0x002fe20000400000 */
[----:B------:R-:W-:Y:S02]  /*5020*/  FSETP.GEU.AND P5, PT, R122, -126, PT ;  /* 0xc2fc00007a00780b */ /* 0x000fe40003fae000 */
[----:B------:R-:W-:Y:S01]  /*5030*/  @!P2 FMUL R120, R120, 0.5 ;  /* 0x3f0000007878a820 */ /* 0x000fe20000400000 */
[----:B------:R-:W-:-:S03]  /*5040*/  FADD R50, R50, R105 ;  /* 0x0000006932327221 */ /* 0x000fc60000000000 */
        /* <DEDUP_REMOVED lines=8> */
[----:B------:R-:W-:Y:S01]  /*50d0*/  FADD R13, R13, R60 ;  /* 0x0000003c0d0d7221 */ /* 0x000fe20000000000 */
[----:B------:R-:W-:Y:S02]  /*50e0*/  FADD R35, R35, R102 ;  /* 0x0000006623237221 */ /* 0x000fe40000000000 */
[----:B------:R-:W-:Y:S01]  /*50f0*/  @!P3 FMUL R128, R128, 0.5 ;  /* 0x3f0000008080b820 */ /* 0x000fe20000400000 */
[----:B-1----:R-:W-:Y:S01]  /*5100*/  @!P4 FMUL R112, R112, R112 ;  /* 0x000000707070c220 */ /* 0x002fe20000400000 */
[----:B------:R-:W-:-:S02]  /*5110*/  FSETP.GEU.AND P4, PT, R131, -126, PT ;  /* 0xc2fc00008300780b */ /* 0x000fc40003f8e000 */
[----:B------:R-:W1:Y:S01]  /*5120*/  MUFU.EX2 R122, R133 ;  /* 0x00000085007a7308 */ /* 0x000e620000000800 */
[----:B------:R-:W-:Y:S02]  /*5130*/  FADD R47, R47, R112 ;  /* 0x000000702f2f7221 */ /* 0x000fe40000000000 */
[----:B------:R-:W-:-:S05]  /*5140*/  @!P6 FMUL R113, R113, 0.5 ;  /* 0x3f0000007171e820 */ /* 0x000fca0000400000 */
[----:B------:R-:W3:Y:S01]  /*5150*/  MUFU.EX2 R110, R113 ;  /* 0x00000071006e7308 */ /* 0x000ee20000000800 */
[----:B--2---:R-:W-:Y:S01]  /*5160*/  @!P5 FMUL R111, R111, R111 ;  /* 0x0000006f6f6fd220 */ /* 0x004fe20000400000 */
[----:B------:R-:W-:Y:S01]  /*5170*/  FSETP.GEU.AND P5, PT, R130, -126, PT ;  /* 0xc2fc00008200780b */ /* 0x000fe20003fae000 */
[----:B------:R-:W-:Y:S02]  /*5180*/  @!P4 FMUL R131, R131, 0.5 ;  /* 0x3f0000008383c820 */ /* 0x000fe40000400000 */
[----:B------:R-:W-:-:S03]  /*5190*/  FADD R58, R58, R111 ;  /* 0x0000006f3a3a7221 */ /* 0x000fc60000000000 */
[----:B------:R-:W2:Y:S01]  /*51a0*/  MUFU.EX2 R118, R131 ;  /* 0x0000008300767308 */ /* 0x000ea20000000800 */
[----:B-1----:R-:W-:Y:S01]  /*51b0*/  @!P1 FMUL R122, R122, R122 ;  /* 0x0000007a7a7a9220 */ /* 0x002fe20000400000 */
[----:B------:R-:W-:-:S05]  /*51c0*/  FSETP.GEU.AND P1, PT, R141, -126, PT ;  /* 0xc2fc00008d00780b */ /* 0x000fca0003f2e000 */
[----:B------:R-:W-:Y:S01]  /*51d0*/  @!P5 FMUL R130, R130, 0.5 ;  /* 0x3f0000008282d820 */ /* 0x000fe20000400000 */
[----:B---3--:R-:W-:Y:S01]  /*51e0*/  @!P6 FMUL R110, R110, R110 ;  /* 0x0000006e6e6ee220 */ /* 0x008fe20000400000 */
[----:B------:R-:W-:Y:S02]  /*51f0*/  FSETP.GEU.AND P6, PT, R119, -126, PT ;  /* 0xc2fc00007700780b */ /* 0x000fe40003fce000 */
[----:B------:R-:W1:Y:S01]  /*5200*/  MUFU.EX2 R117, R130 ;  /* 0x0000008200757308 */ /* 0x000e620000000800 */
[----:B------:R-:W-:-:S03]  /*5210*/  FADD R49, R49, R110 ;  /* 0x0000006e31317221 */ /* 0x000fc60000000000 */
[----:B------:R-:W-:Y:S01]  /*5220*/  @!P1 FMUL R141, R141, 0.5 ;  /* 0x3f0000008d8d9820 */ /* 0x000fe20000400000 */
[----:B--2---:R-:W-:Y:S01]  /*5230*/  @!P4 FMUL R118, R118, R118 ;  /* 0x000000767676c220 */ /* 0x004fe20000400000 */
[----:B------:R-:W-:Y:S02]  /*5240*/  FSETP.GEU.AND P4, PT, R139, -126, PT ;  /* 0xc2fc00008b00780b */ /* 0x000fe40003f8e000 */
[----:B------:R-:W2:Y:S01]  /*5250*/  MUFU.EX2 R124, R141 ;  /* 0x0000008d007c7308 */ /* 0x000ea20000000800 */
[----:B------:R-:W-:Y:S02]  /*5260*/  FADD R55, R55, R118 ;  /* 0x0000007637377221 */ /* 0x000fe40000000000 */
[----:B------:R-:W-:-:S05]  /*5270*/  @!P6 FMUL R119, R119, 0.5 ;  /* 0x3f0000007777e820 */ /* 0x000fca0000400000 */
        /* <DEDUP_REMOVED lines=8> */
[----:B---3--:R-:W-:Y:S01]  /*5300*/  @!P6 FMUL R104, R104, R104 ;  /* 0x000000686868e220 */ /* 0x008fe20000400000 */
[----:B------:R-:W-:Y:S02]  /*5310*/  FSETP.GEU.AND P6, PT, R121, -126, PT ;  /* 0xc2fc00007900780b */ /* 0x000fe40003fce000 */
[----:B------:R-:W2:Y:S01]  /*5320*/  MUFU.EX2 R125, R140 ;  /* 0x0000008c007d7308 */ /* 0x000ea20000000800 */
[----:B------:R-:W-:-:S03]  /*5330*/  FADD R43, R43, R104 ;  /* 0x000000682b2b7221 */ /* 0x000fc60000000000 */
[----:B------:R-:W-:Y:S01]  /*5340*/  @!P1 FMUL R144, R144, 0.5 ;  /* 0x3f00000090909820 */ /* 0x000fe20000400000 */
[----:B-1----:R-:W-:Y:S01]  /*5350*/  @!P2 FMUL R119, R119, R119 ;  /* 0x000000777777a220 */ /* 0x002fe20000400000 */
[----:B------:R-:W-:Y:S02]  /*5360*/  WARPGROUP.DEPBAR.LE gsb0, 0x0 ;  /* 0x00008000000079c5 */ /* 0x000fe40000010000 */
[----:B------:R-:W-:Y:S01]  /*5370*/  F2FP.F16.F32.PACK_AB R24, R81, R80 ;  /* 0x000000505118723e */ /* 0x000fe200000000ff */
[----:B------:R-:W-:Y:S01]  /*5380*/  FADD R56, R56, R119 ;  /* 0x0000007738387221 */ /* 0x000fe20000000000 */
[----:B------:R-:W-:Y:S01]  /*5390*/  F2FP.F16.F32.PACK_AB R26, R85, R84 ;  /* 0x00000054551a723e */ /* 0x000fe200000000ff */
[----:B------:R-:W-:Y:S01]  /*53a0*/  @!P6 FMUL R121, R121, 0.5 ;  /* 0x3f0000007979e820 */ /* 0x000fe20000400000 */
[----:B------:R-:W-:Y:S01]  /*53b0*/  F2FP.F16.F32.PACK_AB R25, R75, R82 ;  /* 0x000000524b19723e */ /* 0x000fe200000000ff */
[----:B------:R-:W-:Y:S01]  /*53c0*/  FADD R11, R11, R56 ;  /* 0x000000380b0b7221 */ /* 0x000fe20000000000 */
[----:B------:R-:W-:Y:S01]  /*53d0*/  F2FP.F16.F32.PACK_AB R27, R71, R62 ;  /* 0x0000003e471b723e */ /* 0x000fe200000000ff */
[----:B------:R-:W1:Y:S01]  /*53e0*/  MUFU.EX2 R202, R121 ;  /* 0x0000007900ca7308 */ /* 0x000e620000000800 */
[----:B------:R-:W-:Y:S01]  /*53f0*/  FSETP.GEU.AND P2, PT, R126, -126, PT ;  /* 0xc2fc00007e00780b */ /* 0x000fe20003f4e000 */
[----:B--2---:R-:W-:Y:S01]  /*5400*/  @!P5 FMUL R125, R125, R125 ;  /* 0x0000007d7d7dd220 */ /* 0x004fe20000400000 */
[----:B------:R-:W-:Y:S01]  /*5410*/  WARPGROUP.ARRIVE ;  /* 0x00000000000079c5 */ /* 0x000fe20000000000 */
[----:B------:R-:W-:-:S04]  /*5420*/  ISETP.GE.AND P5, PT, R10, 0x101, PT ;  /* 0x000001010a00780c */ /* 0x000fc80003fa6270 */
[----:B------:R-:W2:Y:S01]  /*5430*/  MUFU.EX2 R121, R128 ;  /* 0x0000008000797308 */ /* 0x000ea20000000800 */
[----:B------:R-:W-:Y:S01]  /*5440*/  HGMMA.64x96x16.F32 R152, R24, gdesc[UR4].tnspB, R152, gsb0 ;  /* 0x4160000418987df0 */ /* 0x000fe20008000898 */
[----:B------:R-:W-:Y:S01]  /*5450*/  UIADD3 UR6, UR15, 0xe00, URZ ;  /* 0x00000e000f067890 */ /* 0x000fe2000fffe03f */
[----:B------:R-:W-:-:S03]  /*5460*/  UMOV UR7, 0x80000020 ;  /* 0x8000002000077882 */ /* 0x000fc60000000000 */
[----:B------:R-:W-:Y:S01]  /*5470*/  @!P2 FMUL R126, R126, 0.5 ;  /* 0x3f0000007e7ea820 */ /* 0x000fe20000400000 */
[----:B-1----:R-:W-:Y:S01]  /*5480*/  @!P6 FMUL R202, R202, R202 ;  /* 0x000000cacacae220 */ /* 0x002fe20000400000 */
[----:B------:R-:W-:Y:S02]  /*5490*/  FSETP.GEU.AND P6, PT, R127, -126, PT ;  /* 0xc2fc00007f00780b */ /* 0x000fe40003fce000 */
[----:B------:R-:W1:Y:S01]  /*54a0*/  MUFU.EX2 R113, R126 ;  /* 0x0000007e00717308 */ /* 0x000e620000000800 */
[----:B------:R-:W-:Y:S01]  /*54b0*/  FADD R57, R57, R202 ;  /* 0x000000ca39397221 */ /* 0x000fe20000000000 */
[----:B--2---:R-:W-:Y:S01]  /*54c0*/  @!P3 FMUL R121, R121, R121 ;  /* 0x000000797979b220 */ /* 0x004fe20000400000 */
[----:B------:R-:W-:-:S05]  /*54d0*/  FSETP.GEU.AND P3, PT, R134, -126, PT ;  /* 0xc2fc00008600780b */ /* 0x000fca0003f6e000 */
[----:B------:R-:W2:Y:S01]  /*54e0*/  MUFU.EX2 R126, R139 ;  /* 0x0000008b007e7308 */ /* 0x000ea20000000800 */
[----:B------:R-:W-:Y:S02]  /*54f0*/  FADD R12, R12, R57 ;  /* 0x000000390c0c7221 */ /* 0x000fe40000000000 */
[----:B------:R-:W-:-:S05]  /*5500*/  @!P6 FMUL R127, R127, 0.5 ;  /* 0x3f0000007f7fe820 */ /* 0x000fca0000400000 */
[----:B------:R-:W3:Y:S01]  /*5510*/  MUFU.EX2 R114, R127 ;  /* 0x0000007f00727308 */ /* 0x000ee20000000800 */
[----:B-1----:R-:W-:Y:S01]  /*5520*/  @!P2 FMUL R113, R113, R113 ;  /* 0x000000717171a220 */ /* 0x002fe20000400000 */
[----:B------:R-:W-:Y:S01]  /*5530*/  FSETP.GEU.AND P2, PT, R132, -126, PT ;  /* 0xc2fc00008400780b */ /* 0x000fe20003f4e000 */
[----:B------:R-:W-:Y:S02]  /*5540*/  @!P3 FMUL R134, R134, 0.5 ;  /* 0x3f0000008686b820 */ /* 0x000fe40000400000 */
[----:B------:R-:W-:-:S03]  /*5550*/  FADD R38, R38, R113 ;  /* 0x0000007126267221 */ /* 0x000fc60000000000 */
        /* <DEDUP_REMOVED lines=10> */
[----:B------:R-:W-:-:S05]  /*5600*/  FSETP.GEU.AND P3, PT, R138, -126, PT ;  /* 0xc2fc00008a00780b */ /* 0x000fca0003f6e000 */
[----:B------:R-:W-:-:S04]  /*5610*/  @!P6 FMUL R129, R129, 0.5 ;  /* 0x3f0000008181e820 */ /* 0x000fc80000400000 */
[----:B------:R-:W1:Y:S01]  /*5620*/  MUFU.EX2 R120, R129 ;  /* 0x0000008100787308 */ /* 0x000e620000000800 */
[----:B--2---:R-:W-:Y:S01]  /*5630*/  @!P2 FMUL R123, R123, R123 ;  /* 0x0000007b7b7ba220 */ /* 0x004fe20000400000 */
[----:B------:R-:W-:Y:S02]  /*5640*/  FSETP.GEU.AND P2, PT, R136, -126, PT ;  /* 0xc2fc00008800780b */ /* 0x000fe40003f4e000 */
[----:B------:R-:W-:-:S04]  /*5650*/  @!P3 FMUL R138, R138, 0.5 ;  /* 0x3f0000008a8ab820 */ /* 0x000fc80000400000 */
[----:B------:R-:W2:Y:S07]  /*5660*/  MUFU.EX2 R127, R138 ;  /* 0x0000008a007f7308 */ /* 0x000eae0000000800 */
[----:B------:R-:W-:Y:S01]  /*5670*/  @!P2 FMUL R136, R136, 0.5 ;  /* 0x3f0000008888a820 */ /* 0x000fe20000400000 */
[----:B-1----:R-:W-:Y:S01]  /*5680*/  @!P6 FMUL R120, R120, R120 ;  /* 0x000000787878e220 */ /* 0x002fe20000400000 */
[----:B------:R-:W-:-:S03]  /*5690*/  FSETP.GEU.AND P6, PT, R135, -126, PT ;  /* 0xc2fc00008700780b */ /* 0x000fc60003fce000 */
[----:B------:R-:W-:Y:S01]  /*56a0*/  FADD R65, R65, R120 ;  /* 0x0000007841417221 */ /* 0x000fe20000000000 */
[----:B--2---:R-:W-:Y:S01]  /*56b0*/  @!P3 FMUL R127, R127, R127 ;  /* 0x0000007f7f7fb220 */ /* 0x004fe20000400000 */
[----:B------:R-:W-:-:S08]  /*56c0*/  FSETP.GEU.AND P3, PT, R145, -126, PT ;  /* 0xc2fc00009100780b */ /* 0x000fd00003f6e000 */
[----:B------:R-:W-:-:S04]  /*56d0*/  @!P6 FMUL R135, R135, 0.5 ;  /* 0x3f0000008787e820 */ /* 0x000fc80000400000 */
[----:B------:R-:W1:Y:S01]  /*56e0*/  MUFU.EX2 R116, R135 ;  /* 0x0000008700747308 */ /* 0x000e620000000800 */
[----:B------:R-:W-:Y:S01]  /*56f0*/  @!P3 FMUL R145, R145, 0.5 ;  /* 0x3f0000009191b820 */ /* 0x000fe20000400000 */
[----:B------:R-:W-:Y:S02]  /*5700*/  WARPGROUP.DEPBAR.LE gsb0, 0x0 ;  /* 0x00008000000079c5 */ /* 0x000fe40000010000 */
[----:B------:R-:W-:Y:S01]  /*5710*/  F2FP.F16.F32.PACK_AB R24, R89, R88 ;  /* 0x000000585918723e */ /* 0x000fe200000000ff */
[----:B-1----:R-:W-:Y:S01]  /*5720*/  @!P6 FMUL R116, R116, R116 ;  /* 0x000000747474e220 */ /* 0x002fe20000400000 */
[----:B------:R-:W-:Y:S01]  /*5730*/  F2FP.F16.F32.PACK_AB R26, R93, R92 ;  /* 0x0000005c5d1a723e */ /* 0x000fe200000000ff */
[----:B------:R-:W-:Y:S01]  /*5740*/  FADD R93, R14, R93 ;  /* 0x0000005d0e5d7221 */ /* 0x000fe20000000000 */
[----:B------:R-:W-:Y:S01]  /*5750*/  F2FP.F16.F32.PACK_AB R25, R70, R79 ;  /* 0x0000004f4619723e */ /* 0x000fe200000000ff */
[----:B------:R-:W-:Y:S01]  /*5760*/  FADD R79, R18, R79 ;  /* 0x0000004f124f7221 */ /* 0x000fe20000000000 */
[----:B------:R-:W-:Y:S01]  /*5770*/  F2FP.F16.F32.PACK_AB R27, R78, R83 ;  /* 0x000000534e1b723e */ /* 0x000fe200000000ff */
[----:B------:R-:W-:Y:S01]  /*5780*/  FADD R70, R21, R70 ;  /* 0x0000004615467221 */ /* 0x000fe20000000000 */
[----:B------:R-:W-:Y:S01]  /*5790*/  FSETP.GEU.AND P6, PT, R137, -126, PT ;  /* 0xc2fc00008900780b */ /* 0x000fe20003fce000 */
[----:B------:R-:W-:Y:S01]  /*57a0*/  FADD R83, R20, R83 ;  /* 0x0000005314537221 */ /* 0x000fe20000000000 */
[----:B------:R-:W-:Y:S01]  /*57b0*/  WARPGROUP.ARRIVE ;  /* 0x00000000000079c5 */ /* 0x000fe20000000000 */
[----:B------:R-:W-:Y:S01]  /*57c0*/  FADD R78, R23, R78 ;  /* 0x0000004e174e7221 */ /* 0x000fe20000000000 */
[----:B------:R-:W-:Y:S01]  /*57d0*/  FADD R58, R79, R58 ;  /* 0x0000003a4f3a7221 */ /* 0x000fe20000000000 */
[----:B------:R-:W-:Y:S01]  /*57e0*/  FADD R47, R70, R47 ;  /* 0x0000002f462f7221 */ /* 0x000fe20000000000 */
[----:B------:R-:W-:Y:S01]  /*57f0*/  FADD R38, R83, R38 ;  /* 0x0000002653267221 */ /* 0x000fe20000000000 */
[----:B------:R-:W-:Y:S01]  /*5800*/  FADD R51, R78, R51 ;  /* 0x000000334e337221 */ /* 0x000fe20000000000 */
[----:B------:R-:W-:Y:S01]  /*5810*/  HGMMA.64x96x16.F32 R152, R24, gdesc[UR4].tnspB, R152, gsb0 ;  /* 0x4160000418987df0 */ /* 0x000fe20008000898 */
[----:B------:R-:W-:Y:S01]  /*5820*/  UIADD3 UR6, UR15, 0xe40, URZ ;  /* 0x00000e400f067890 */ /* 0x000fe2000fffe03f */
[----:B------:R-:W-:-:S03]  /*5830*/  UMOV UR7, 0x80000020 ;  /* 0x8000002000077882 */ /* 0x000fc60000000000 */
[----:B------:R-:W-:Y:S01]  /*5840*/  @!P6 FMUL R137, R137, 0.5 ;  /* 0x3f0000008989e820 */ /* 0x000fe20000400000 */
[----:B------:R-:W-:Y:S02]  /*5850*/  WARPGROUP.DEPBAR.LE gsb0, 0x0 ;  /* 0x00008000000079c5 */ /* 0x000fe40000010000 */
[----:B------:R-:W-:Y:S01]  /*5860*/  F2FP.F16.F32.PACK_AB R24, R86, R87 ;  /* 0x000000575618723e */ /* 0x000fe200000000ff */
[----:B------:R-:W-:Y:S01]  /*5870*/  FADD R86, R33, R86 ;  /* 0x0000005621567221 */ /* 0x000fe20000000000 */
[----:B------:R-:W-:Y:S02]  /*5880*/  F2FP.F16.F32.PACK_AB R26, R94, R95 ;  /* 0x0000005f5e1a723e */ /* 0x000fe400000000ff */
[----:B------:R-:W-:Y:S01]  /*5890*/  F2FP.F16.F32.PACK_AB R25, R96, R201 ;  /* 0x000000c96019723e */ /* 0x000fe200000000ff */
[----:B------:R-:W-:Y:S01]  /*58a0*/  FADD R96, R19, R96 ;  /* 0x0000006013607221 */ /* 0x000fe20000000000 */
[----:B------:R-:W-:Y:S01]  /*58b0*/  F2FP.F16.F32.PACK_AB R27, R90, R91 ;  /* 0x0000005b5a1b723e */ /* 0x000fe200000000ff */
[----:B------:R-:W-:-:S02]  /*58c0*/  FADD R65, R86, R65 ;  /* 0x0000004156417221 */ /* 0x000fc40000000000 */
[----:B------:R-:W-:Y:S01]  /*58d0*/  FADD R55, R96, R55 ;  /* 0x0000003760377221 */ /* 0x000fe20000000000 */
[----:B------:R-:W-:-:S06]  /*58e0*/  WARPGROUP.ARRIVE ;  /* 0x00000000000079c5 */ /* 0x000fcc0000000000 */
[----:B------:R-:W-:Y:S01]  /*58f0*/  HGMMA.64x96x16.F32 R152, R24, gdesc[UR4].tnspB, R152, gsb0 ;  /* 0x4160000418987df0 */ /* 0x000fe20008000898 */
[----:B------:R-:W-:Y:S01]  /*5900*/  UIADD3 UR6, UR15, 0xe80, URZ ;  /* 0x00000e800f067890 */ /* 0x000fe2000fffe03f */
[----:B------:R-:W-:Y:S01]  /*5910*/  UMOV UR7, 0x80000020 ;  /* 0x8000002000077882 */ /* 0x000fe20000000000 */
[----:B------:R-:W-:Y:S02]  /*5920*/  WARPGROUP.DEPBAR.LE gsb0, 0x0 ;  /* 0x00008000000079c5 */ /* 0x000fe40000010000 */
[----:B------:R-:W-:Y:S02]  /*5930*/  F2FP.F16.F32.PACK_AB R24, R200, R203 ;  /* 0x000000cbc818723e */ /* 0x000fe400000000ff */
[----:B------:R-:W-:Y:S02]  /*5940*/  F2FP.F16.F32.PACK_AB R26, R100, R101 ;  /* 0x00000065641a723e */ /* 0x000fe400000000ff */
[----:B------:R-:W-:Y:S02]  /*5950*/  F2FP.F16.F32.PACK_AB R25, R98, R97 ;  /* 0x000000616219723e */ /* 0x000fe400000000ff */
[----:B------:R-:W-:Y:S01]  /*5960*/  F2FP.F16.F32.PACK_AB R27, R102, R99 ;  /* 0x00000063661b723e */ /* 0x000fe200000000ff */
[----:B------:R-:W-:-:S03]  /*5970*/  FADD R99, R28, R99 ;  /* 0x000000631c637221 */ /* 0x000fc60000000000 */
        /* <DEDUP_REMOVED lines=8> */
[----:B------:R-:W-:-:S04]  /*5a00*/  F2FP.F16.F32.PACK_AB R27, R104, R103 ;  /* 0x00000067681b723e */ /* 0x000fc800000000ff */
[----:B------:R-:W-:-:S06]  /*5a10*/  WARPGROUP.ARRIVE ;  /* 0x00000000000079c5 */ /* 0x000fcc0000000000 */
[----:B------:R-:W-:Y:S01]  /*5a20*/  HGMMA.64x96x16.F32 R152, R24, gdesc[UR4].tnspB, R152, gsb0 ;  /* 0x4160000418987df0 */ /* 0x000fe20008000898 */
[----:B------:R-:W-:Y:S01]  /*5a30*/  UIADD3 UR6, UR15, 0xf00, URZ ;  /* 0x00000f000f067890 */ /* 0x000fe2000fffe03f */
[----:B------:R-:W-:Y:S01]  /*5a40*/  UMOV UR7, 0x80000020 ;  /* 0x8000002000077882 */ /* 0x000fe20000000000 */
[----:B------:R-:W-:Y:S02]  /*5a50*/  WARPGROUP.DEPBAR.LE gsb0, 0x0 ;  /* 0x00008000000079c5 */ /* 0x000fe40000010000 */
[----:B------:R-:W-:Y:S02]  /*5a60*/  F2FP.F16.F32.PACK_AB R24, R202, R119 ;  /* 0x00000077ca18723e */ /* 0x000fe400000000ff */
[----:B------:R-:W-:Y:S01]  /*5a70*/  F2FP.F16.F32.PACK_AB R26, R204, R205 ;  /* 0x000000cdcc1a723e */ /* 0x000fe200000000ff */
[----:B------:R-:W-:Y:S01]  /*5a80*/  FADD R204, R61, R204 ;  /* 0x000000cc3dcc7221 */ /* 0x000fe20000000000 */
        /* <DEDUP_REMOVED lines=8> */
[----:B------:R-:W-:Y:S01]  /*5b10*/  F2FP.F16.F32.PACK_AB R24, R120, R121 ;  /* 0x000000797818723e */ /* 0x000fe200000000ff */
[----:B------:R-:W-:Y:S01]  /*5b20*/  FADD R121, R64, R121 ;  /* 0x0000007940797221 */ /* 0x000fe20000000000 */
[----:B------:R-:W-:Y:S01]  /*5b30*/  F2FP.F16.F32.PACK_AB R26, R122, R123 ;  /* 0x0000007b7a1a723e */ /* 0x000fe200000000ff */
[----:B------:R-:W-:Y:S01]  /*5b40*/  FADD R123, R68, R123 ;  /* 0x0000007b447b7221 */ /* 0x000fe20000000000 */
[----:B------:R-:W-:Y:S01]  /*5b50*/  F2FP.F16.F32.PACK_AB R25, R118, R117 ;  /* 0x000000757619723e */ /* 0x000fe200000000ff */
[----:B------:R-:W-:Y:S01]  /*5b60*/  FADD R122, R69, R122 ;  /* 0x0000007a457a7221 */ /* 0x000fe20000000000 */
[----:B------:R-:W-:Y:S01]  /*5b70*/  F2FP.F16.F32.PACK_AB R27, R116, R115 ;  /* 0x00000073741b723e */ /* 0x000fe200000000ff */
[----:B------:R-:W-:Y:S01]  /*5b80*/  FADD R117, R66, R117 ;  /* 0x0000007542757221 */ /* 0x000fe20000000000 */
[----:B------:R-:W-:Y:S01]  /*5b90*/  FADD R115, R46, R115 ;  /* 0x000000732e737221 */ /* 0x000fe20000000000 */
        /* <DEDUP_REMOVED lines=9> */
[----:B------:R-:W-:Y:S01]  /*5c30*/  FADD R29, R29, R116 ;  /* 0x000000741d1d7221 */ /* 0x000fe20000000000 */
[----:B------:R-:W-:Y:S01]  /*5c40*/  UMOV UR7, 0x80000020 ;  /* 0x8000002000077882 */ /* 0x000fe20000000000 */
[----:B------:R-:W-:-:S02]  /*5c50*/  WARPGROUP.DEPBAR.LE gsb0, 0x0 ;  /* 0x00008000000079c5 */ /* 0x000fc40000010000 */
[----:B------:R-:W1:Y:S01]  /*5c60*/  MUFU.EX2 R25, R136 ;  /* 0x0000008800197308 */ /* 0x000e620000000800 */
[----:B------:R-:W-:Y:S01]  /*5c70*/  F2FP.F16.F32.PACK_AB R26, R124, R125 ;  /* 0x0000007d7c1a723e */ /* 0x000fe200000000ff */
[----:B------:R-:W-:Y:S01]  /*5c80*/  FADD R125, R76, R125 ;  /* 0x0000007d4c7d7221 */ /* 0x000fe20000000000 */
[----:B------:R-:W-:-:S03]  /*5c90*/  FADD R124, R77, R124 ;  /* 0x0000007c4d7c7221 */ /* 0x000fc60000000000 */
[----:B------:R-:W-:Y:S01]  /*5ca0*/  FADD R44, R44, R125 ;  /* 0x0000007d2c2c7221 */ /* 0x000fe20000000000 */
[----:B------:R-:W-:Y:S01]  /*5cb0*/  FADD R124, R45, R124 ;  /* 0x0000007c2d7c7221 */ /* 0x000fe20000000000 */
[----:B------:R-:W2:Y:S02]  /*5cc0*/  MUFU.EX2 R24, R137 ;  /* 0x0000008900187308 */ /* 0x000ea40000000800 */
[----:B------:R-:W-:Y:S01]  /*5cd0*/  FADD R13, R13, R44 ;  /* 0x0000002c0d0d7221 */ /* 0x000fe20000000000 */
[----:B------:R-:W-:Y:S01]  /*5ce0*/  FADD R93, R93, R124 ;  /* 0x0000007c5d5d7221 */ /* 0x000fe20000000000 */
[----:B-1----:R-:W-:Y:S01]  /*5cf0*/  @!P2 FMUL R25, R25, R25 ;  /* 0x000000191919a220 */ /* 0x002fe20000400000 */
[----:B------:R-:W-:-:S03]  /*5d00*/  FSETP.GEU.AND P2, PT, R142, -126, PT ;  /* 0xc2fc00008e00780b */ /* 0x000fc60003f4e000 */
[----:B------:R-:W-:Y:S01]  /*5d10*/  FADD R89, R72, R25 ;  /* 0x0000001948597221 */ /* 0x000fe20000000000 */
[----:B--2---:R-:W-:Y:S01]  /*5d20*/  @!P6 FMUL R24, R24, R24 ;  /* 0x000000181818e220 */ /* 0x004fe20000400000 */
[----:B------:R-:W-:Y:S02]  /*5d30*/  FSETP.GEU.AND P6, PT, R143, -126, PT ;  /* 0xc2fc00008f00780b */ /* 0x000fe40003fce000 */
[----:B------:R-:W-:Y:S01]  /*5d40*/  FADD R40, R40, R89 ;  /* 0x0000005928287221 */ /* 0x000fe20000000000 */
[----:B------:R-:W-:Y:S01]  /*5d50*/  FADD R10, R73, R24 ;  /* 0x00000018490a7221 */ /* 0x000fe20000000000 */
[----:B------:R-:W-:-:S04]  /*5d60*/  F2FP.F16.F32.PACK_AB R24, R24, R25 ;  /* 0x000000191818723e */ /* 0x000fc800000000ff */
[----:B------:R-:W-:Y:S01]  /*5d70*/  @!P2 FMUL R142, R142, 0.5 ;  /* 0x3f0000008e8ea820 */ /* 0x000fe20000400000 */
[----:B------:R-:W-:Y:S01]  /*5d80*/  F2FP.F16.F32.PACK_AB R25, R126, R127 ;  /* 0x0000007f7e19723e */ /* 0x000fe200000000ff */
[----:B------:R-:W-:Y:S01]  /*5d90*/  FADD R127, R74, R127 ;  /* 0x0000007f4a7f7221 */ /* 0x000fe20000000000 */
[----:B------:R-:W-:Y:S01]  /*5da0*/  FADD R126, R63, R126 ;  /* 0x0000007e3f7e7221 */ /* 0x000fe20000000000 */
[----:B------:R-:W1:Y:S01]  /*5db0*/  MUFU.EX2 R129, R142 ;  /* 0x0000008e00817308 */ /* 0x000e620000000800 */
[----:B------:R-:W-:Y:S01]  /*5dc0*/  FADD R41, R41, R10 ;  /* 0x0000000a29297221 */ /* 0x000fe20000000000 */
[----:B------:R-:W-:Y:S01]  /*5dd0*/  FADD R127, R42, R127 ;  /* 0x0000007f2a7f7221 */ /* 0x000fe20000000000 */
[----:B------:R-:W-:Y:S01]  /*5de0*/  FADD R126, R31, R126 ;  /* 0x0000007e1f7e7221 */ /* 0x000fe20000000000 */
[----:B------:R-:W-:Y:S01]  /*5df0*/  @!P6 FMUL R143, R143, 0.5 ;  /* 0x3f0000008f8fe820 */ /* 0x000fe20000400000 */
[----:B------:R-:W-:Y:S01]  /*5e00*/  FADD R11, R11, R40 ;  /* 0x000000280b0b7221 */ /* 0x000fe20000000000 */
[----:B------:R-:W-:Y:S01]  /*5e10*/  FADD R41, R12, R41 ;  /* 0x000000290c297221 */ /* 0x000fe20000000000 */
[----:B------:R-:W-:Y:S01]  /*5e20*/  FADD R58, R58, R127 ;  /* 0x0000007f3a3a7221 */ /* 0x000fe20000000000 */
[----:B------:R-:W2:Y:S01]  /*5e30*/  MUFU.EX2 R88, R143 ;  /* 0x0000008f00587308 */ /* 0x000ea20000000800 */
[----:B------:R-:W-:Y:S01]  /*5e40*/  FADD R47, R47, R126 ;  /* 0x0000007e2f2f7221 */ /* 0x000fe20000000000 */
[----:B------:R-:W-:-:S04]  /*5e50*/  IADD3 R12, R2, 0x33020, RZ ;  /* 0x00033020020c7810 */ /* 0x000fc80007ffe0ff */
[----:B------:R-:W-:Y:S01]  /*5e60*/  PRMT R10, RZ, 0x654, R12 ;  /* 0x00000654ff0a7816 */ /* 0x000fe2000000000c */
[----:B-1----:R-:W-:Y:S01]  /*5e70*/  @!P2 FMUL R129, R129, R129 ;  /* 0x000000818181a220 */ /* 0x002fe20000400000 */
[----:B------:R-:W-:-:S03]  /*5e80*/  FSETP.GEU.AND P2, PT, R149, -126, PT ;  /* 0xc2fc00009500780b */ /* 0x000fc60003f4e000 */
[----:B------:R-:W-:Y:S01]  /*5e90*/  FADD R54, R54, R129 ;  /* 0x0000008136367221 */ /* 0x000fe20000000000 */
[----:B--2---:R-:W-:Y:S01]  /*5ea0*/  @!P6 FMUL R88, R88, R88 ;  /* 0x000000585858e220 */ /* 0x004fe20000400000 */
[----:B------:R-:W-:Y:S02]  /*5eb0*/  FSETP.GEU.AND P6, PT, R146, -126, PT ;  /* 0xc2fc00009200780b */ /* 0x000fe40003fce000 */
[----:B------:R-:W-:Y:S02]  /*5ec0*/  FADD R99, R99, R54 ;  /* 0x0000003663637221 */ /* 0x000fe40000000000 */
[----:B------:R-:W-:-:S04]  /*5ed0*/  F2FP.F16.F32.PACK_AB R27, R88, R129 ;  /* 0x00000081581b723e */ /* 0x000fc800000000ff */
[----:B------:R-:W-:Y:S01]  /*5ee0*/  @!P2 FMUL R149, R149, 0.5 ;  /* 0x3f0000009595a820 */ /* 0x000fe20000400000 */
[----:B------:R-:W-:Y:S01]  /*5ef0*/  FADD R88, R67, R88 ;  /* 0x0000005843587221 */ /* 0x000fe20000000000 */
[----:B------:R-:W-:Y:S01]  /*5f00*/  FADD R38, R38, R99 ;  /* 0x0000006326267221 */ /* 0x000fe20000000000 */
[----:B------:R-:W-:Y:S02]  /*5f10*/  WARPGROUP.ARRIVE ;  /* 0x00000000000079c5 */ /* 0x000fe40000000000 */
[----:B------:R-:W-:Y:S01]  /*5f20*/  FADD R88, R35, R88 ;  /* 0x0000005823587221 */ /* 0x000fe20000000000 */
[----:B------:R-:W-:-:S03]  /*5f30*/  @!P6 FMUL R146, R146, 0.5 ;  /* 0x3f0000009292e820 */ /* 0x000fc60000400000 */
[----:B------:R-:W-:Y:S01]  /*5f40*/  HGMMA.64x96x16.F32 R152, R24, gdesc[UR4].tnspB, R152, gsb0 ;  /* 0x4160000418987df0 */ /* 0x000fe20008000898 */
[----:B------:R-:W-:Y:S01]  /*5f50*/  UIADD3 UR6, UR15, 0xfc0, URZ ;  /* 0x00000fc00f067890 */ /* 0x000fe2000fffe03f */
[----:B------:R-:W-:Y:S01]  /*5f60*/  FADD R51, R51, R88 ;  /* 0x0000005833337221 */ /* 0x000fe20000000000 */
[----:B------:R-:W1:Y:S01]  /*5f70*/  MUFU.EX2 R33, R146 ;  /* 0x0000009200217308 */ /* 0x000e620000000800 */
[----:B------:R-:W-:Y:S01]  /*5f80*/  UMOV UR7, 0x80000020 ;  /* 0x8000002000077882 */ /* 0x000fe20000000000 */
[----:B-1----:R-:W-:-:S04]  /*5f90*/  @!P6 FMUL R33, R33, R33 ;  /* 0x000000212121e220 */ /* 0x002fc80000400000 */
[----:B------:R-:W-:-:S04]  /*5fa0*/  FADD R61, R82, R33 ;  /* 0x00000021523d7221 */ /* 0x000fc80000000000 */
[----:B------:R-:W-:-:S04]  /*5fb0*/  FADD R61, R50, R61 ;  /* 0x0000003d323d7221 */ /* 0x000fc80000000000 */
[----:B------:R-:W-:-:S04]  /*5fc0*/  FADD R61, R34, R61 ;  /* 0x0000003d223d7221 */ /* 0x000fc80000000000 */
[----:B------:R-:W-:Y:S01]  /*5fd0*/  FADD R58, R58, R61 ;  /* 0x0000003d3a3a7221 */ /* 0x000fe20000000000 */
[----:B------:R-:W-:Y:S02]  /*5fe0*/  WARPGROUP.DEPBAR.LE gsb0, 0x0 ;  /* 0x00008000000079c5 */ /* 0x000fe40000010000 */
[----:B------:R-:W1:Y:S08]  /*5ff0*/  MUFU.EX2 R25, R144 ;  /* 0x0000009000197308 */ /* 0x000e700000000800 */
[----:B------:R-:W2:Y:S08]  /*6000*/  MUFU.EX2 R24, R145 ;  /* 0x0000009100187308 */ /* 0x000eb00000000800 */
[----:B------:R-:W3:Y:S01]  /*6010*/  MUFU.EX2 R27, R148 ;  /* 0x00000094001b7308 */ /* 0x000ee20000000800 */
[----:B-1----:R-:W-:Y:S01]  /*6020*/  @!P1 FMUL R25, R25, R25 ;  /* 0x0000001919199220 */ /* 0x002fe20000400000 */
[----:B------:R-:W-:-:S03]  /*6030*/  FSETP.GEU.AND P1, PT, R147, -126, PT ;  /* 0xc2fc00009300780b */ /* 0x000fc60003f2e000 */
[----:B------:R-:W-:-:S03]  /*6040*/  FADD R19, R80, R25 ;  /* 0x0000001950137221 */ /* 0x000fc60000000000 */
[----:B------:R-:W1:Y:S01]  /*6050*/  MUFU.EX2 R26, R149 ;  /* 0x00000095001a7308 */ /* 0x000e620000000800 */
[----:B--2---:R-:W-:Y:S01]  /*6060*/  @!P3 FMUL R24, R24, R24 ;  /* 0x000000181818b220 */ /* 0x004fe20000400000 */
[----:B------:R-:W-:Y:S01]  /*6070*/  FSETP.GEU.AND P3, PT, R150, -126, PT ;  /* 0xc2fc00009600780b */ /* 0x000fe20003f6e000 */
[----:B------:R-:W-:Y:S02]  /*6080*/  FADD R19, R48, R19 ;  /* 0x0000001330137221 */ /* 0x000fe40000000000 */
[----:B------:R-:W-:Y:S01]  /*6090*/  FADD R20, R81, R24 ;  /* 0x0000001851147221 */ /* 0x000fe20000000000 */
[----:B------:R-:W-:Y:S01]  /*60a0*/  F2FP.F16.F32.PACK_AB R24, R24, R25 ;  /* 0x000000191818723e */ /* 0x000fe200000000ff */
[----:B------:R-:W-:Y:S01]  /*60b0*/  @!P1 FMUL R147, R147, 0.5 ;  /* 0x3f00000093939820 */ /* 0x000fe20000400000 */
[----:B------:R-:W-:Y:S01]  /*60c0*/  FADD R32, R32, R19 ;  /* 0x0000001320207221 */ /* 0x000fe20000000000 */
[----:B---3--:R-:W-:Y:S01]  /*60d0*/  @!P4 FMUL R27, R27, R27 ;  /* 0x0000001b1b1bc220 */ /* 0x008fe20000400000 */
[----:B------:R-:W-:Y:S01]  /*60e0*/  FSETP.GEU.AND P4, PT, R151, -126, PT ;  /* 0xc2fc00009700780b */ /* 0x000fe20003f8e000 */
[----:B------:R-:W2:Y:S01]  /*60f0*/  MUFU.EX2 R14, R147 ;  /* 0x00000093000e7308 */ /* 0x000ea20000000800 */
[----:B------:R-:W-:Y:S01]  /*6100*/  FADD R20, R49, R20 ;  /* 0x0000001431147221 */ /* 0x000fe20000000000 */
[----:B------:R-:W-:Y:S01]  /*6110*/  FADD R23, R84, R27 ;  /* 0x0000001b54177221 */ /* 0x000fe20000000000 */
[----:B------:R-:W-:Y:S01]  /*6120*/  FADD R11, R11, R32 ;  /* 0x000000200b0b7221 */ /* 0x000fe20000000000 */
[----:B------:R-:W-:Y:S01]  /*6130*/  @!P3 FMUL R150, R150, 0.5 ;  /* 0x3f0000009696b820 */ /* 0x000fe20000400000 */
[----:B------:R-:W-:Y:S01]  /*6140*/  FADD R20, R65, R20 ;  /* 0x0000001441147221 */ /* 0x000fe20000000000 */
[----:B-1----:R-:W-:Y:S01]  /*6150*/  @!P2 FMUL R26, R26, R26 ;  /* 0x0000001a1a1aa220 */ /* 0x002fe20000400000 */
[----:B------:R-:W-:Y:S01]  /*6160*/  FADD R23, R52, R23 ;  /* 0x0000001734177221 */ /* 0x000fe20000000000 */
[----:B------:R-:W1:Y:S01]  /*6170*/  MUFU.EX2 R21, R150 ;  /* 0x0000009600157308 */ /* 0x000e620000000800 */
[----:B------:R-:W-:Y:S01]  /*6180*/  FADD R20, R41, R20 ;  /* 0x0000001429147221 */ /* 0x000fe20000000000 */
[----:B------:R-:W-:Y:S01]  /*6190*/  FADD R28, R85, R26 ;  /* 0x0000001a551c7221 */ /* 0x000fe20000000000 */
[----:B------:R-:W-:Y:S01]  /*61a0*/  F2FP.F16.F32.PACK_AB R26, R26, R27 ;  /* 0x0000001b1a1a723e */ /* 0x000fe200000000ff */
[----:B------:R-:W-:Y:S01]  /*61b0*/  @!P4 FMUL R151, R151, 0.5 ;  /* 0x3f0000009797c820 */ /* 0x000fe20000400000 */
[----:B------:R-:W-:Y:S01]  /*61c0*/  FADD R36, R36, R23 ;  /* 0x0000001724247221 */ /* 0x000fe20000000000 */
[----:B------:R-:W-:-:S02]  /*61d0*/  FADD R28, R53, R28 ;  /* 0x0000001c351c7221 */ /* 0x000fc40000000000 */
[----:B------:R-:W3:Y:S01]  /*61e0*/  MUFU.EX2 R18, R151 ;  /* 0x0000009700127308 */ /* 0x000ee20000000800 */
[----:B--2---:R-:W-:Y:S01]  /*61f0*/  @!P1 FMUL R14, R14, R14 ;  /* 0x0000000e0e0e9220 */ /* 0x004fe20000400000 */
[----:B------:R-:W-:Y:S01]  /*6200*/  FADD R28, R37, R28 ;  /* 0x0000001c251c7221 */ /* 0x000fe20000000000 */
[----:B------:R-:W-:Y:S02]  /*6210*/  FADD R36, R13, R36 ;  /* 0x000000240d247221 */ /* 0x000fe40000000000 */
[----:B------:R-:W-:Y:S01]  /*6220*/  FADD R64, R75, R14 ;  /* 0x0000000e4b407221 */ /* 0x000fe20000000000 */
[----:B------:R-:W-:Y:S01]  /*6230*/  F2FP.F16.F32.PACK_AB R25, R14, R33 ;  /* 0x000000210e19723e */ /* 0x000fe200000000ff */
[----:B------:R-:W-:Y:S01]  /*6240*/  FADD R93, R93, R28 ;  /* 0x0000001c5d5d7221 */ /* 0x000fe20000000000 */
[----:B------:R-:W-:Y:S01]  /*6250*/  FADD R11, R11, R36 ;  /* 0x000000240b0b7221 */ /* 0x000fe20000000000 */
[----:B-1----:R-:W-:Y:S01]  /*6260*/  @!P3 FMUL R21, R21, R21 ;  /* 0x000000151515b220 */ /* 0x002fe20000400000 */
[----:B------:R-:W-:Y:S01]  /*6270*/  FADD R64, R39, R64 ;  /* 0x0000004027407221 */ /* 0x000fe20000000000 */
[----:B------:R-:W-:-:S03]  /*6280*/  FADD R20, R20, R93 ;  /* 0x0000005d14147221 */ /* 0x000fc60000000000 */
[----:B------:R-:W-:Y:S01]  /*6290*/  FADD R64, R55, R64 ;  /* 0x0000004037407221 */ /* 0x000fe20000000000 */
[----:B------:R-:W-:Y:S01]  /*62a0*/  FADD R13, R11, R20 ;  /* 0x000000140b0d7221 */ /* 0x000fe20000000000 */
[----:B---3--:R-:W-:Y:S02]  /*62b0*/  @!P4 FMUL R18, R18, R18 ;  /* 0x000000121212c220 */ /* 0x008fe40000400000 */
[----:B------:R-:W-:-:S03]  /*62c0*/  FADD R47, R47, R64 ;  /* 0x000000402f2f7221 */ /* 0x000fc60000000000 */
[----:B------:R-:W-:Y:S01]  /*62d0*/  F2FP.F16.F32.PACK_AB R27, R18, R21 ;  /* 0x00000015121b723e */ /* 0x000fe200000000ff */
[----:B------:R-:W-:Y:S01]  /*62e0*/  FADD R21, R62, R21 ;  /* 0x000000153e157221 */ /* 0x000fe20000000000 */
[----:B------:R-:W-:Y:S02]  /*62f0*/  FADD R18, R71, R18 ;  /* 0x0000001247127221 */ /* 0x000fe40000000000 */
[----:B------:R-:W-:Y:S01]  /*6300*/  WARPGROUP.ARRIVE ;  /* 0x00000000000079c5 */ /* 0x000fe20000000000 */
[----:B------:R-:W-:Y:S01]  /*6310*/  FADD R21, R30, R21 ;  /* 0x000000151e157221 */ /* 0x000fe20000000000 */
[----:B------:R-:W-:-:S03]  /*6320*/  FADD R18, R43, R18 ;  /* 0x000000122b127221 */ /* 0x000fc60000000000 */
[----:B------:R-:W-:Y:S01]  /*6330*/  FADD R21, R22, R21 ;  /* 0x0000001516157221 */ /* 0x000fe20000000000 */
[----:B------:R-:W-:Y:S01]  /*6340*/  HGMMA.64x96x16.F32 R152, R24, gdesc[UR4].tnspB, R152, gsb0 ;  /* 0x4160000418987df0 */ /* 0x000fe20008000898 */
[----:B------:R-:W-:Y:S02]  /*6350*/  FADD R18, R29, R18 ;  /* 0x000000121d127221 */ /* 0x000fe40000000000 */
[----:B------:R-:W-:Y:S02]  /*6360*/  FADD R21, R38, R21 ;  /* 0x0000001526157221 */ /* 0x000fe40000000000 */
[----:B------:R-:W-:Y:S02]  /*6370*/  FADD R18, R51, R18 ;  /* 0x0000001233127221 */ /* 0x000fe40000000000 */
[----:B------:R-:W-:Y:S02]  /*6380*/  FADD R21, R58, R21 ;  /* 0x000000153a157221 */ /* 0x000fe40000000000 */
[----:B------:R-:W-:-:S04]  /*6390*/  FADD R18, R47, R18 ;  /* 0x000000122f127221 */ /* 0x000fc80000000000 */
[----:B------:R-:W-:Y:S01]  /*63a0*/  FADD R14, R21, R18 ;  /* 0x00000012150e7221 */ /* 0x000fe20000000000 */
[----:B------:R-:W-:Y:S02]  /*63b0*/  WARPGROUP.DEPBAR.LE gsb0, 0x0 ;  /* 0x00008000000079c5 */ /* 0x000fe40000010000 */
[----:B------:R1:W-:Y:S01]  /*63c0*/  SYNCS.ARRIVE.TRANS64.RED.A1T0 RZ, [R10+URZ], RZ ;  /* 0x000000ff0aff79a7 */ /* 0x0003e2000810043f */
[----:B------:R-:W-:Y:S05]  /*63d0*/  @!P5 BRA `(.L_x_24) ;  /* 0x0000005000fcd947 */ /* 0x000fea0003800000 */
[----:B------:R-:W-:Y:S01]  /*63e0*/  MOV R23, R3 ;  /* 0x0000000300177202 */ /* 0x000fe20000000f00 */
[----:B------:R-:W-:Y:S01]  /*63f0*/  ULDC.64 UR30, c[0x0][0x198] ;  /* 0x00006600001e7ab9 */ /* 0x000fe20000000a00 */
[----:B------:R-:W-:Y:S01]  /*6400*/  MOV R11, R0 ;  /* 0x00000000000b7202 */ /* 0x000fe20000000f00 */
[----:B------:R-:W-:Y:S01]  /*6410*/  ULDC UR14, c[0x0][0x604] ;  /* 0x00018100000e7ab9 */ /* 0x000fe20000000800 */
[----:B------:R-:W-:Y:S02]  /*6420*/  MOV R19, 0x1 ;  /* 0x0000000100137802 */ /* 0x000fe40000000f00 */
[----:B------:R-:W-:-:S07]  /*6430*/  MOV R201, 0x2 ;  /* 0x0000000200c97802 */ /* 0x000fce0000000f00 */
.L_x_37:
[----:B------:R-:W-:Y:S01]  /*6440*/  LEA R3, R201, R2, 0x3 ;  /* 0x00000002c9037211 */ /* 0x000fe200078e18ff */
[----:B------:R-:W-:Y:S05]  /*6450*/  YIELD ;  /* 0x0000000000007946 */ /* 0x000fea0003800000 */
[----:B------:R-:W-:-:S04]  /*6460*/  SHF.L.U32 R0, R4, 0x1f, RZ ;  /* 0x0000001f04007819 */ /* 0x000fc800000006ff */
[----:B------:R-:W2:Y:S02]  /*6470*/  SYNCS.PHASECHK.TRANS64.TRYWAIT P1, [R3+URZ+0x33000], R0 ;  /* 0x03300000030075a7 */ /* 0x000ea4000802017f */
[----:B--2---:R-:W-:Y:S05]  /*6480*/  @!P1 BRA `(.L_x_25) ;  /* 0x0000006c00309947 */ /* 0x004fea0003800000 */
.L_x_69:
[----:B------:R-:W-:Y:S05]  /*6490*/  WARPSYNC.ALL ;  /* 0x0000000000007948 */ /* 0x000fea0003800000 */
[----:B------:R-:W-:Y:S01]  /*64a0*/  MOV R20, UR22 ;  /* 0x0000001600147c02 */ /* 0x000fe20008000f00 */
[----:B------:R-:W-:Y:S01]  /*64b0*/  WARPGROUP.ARRIVE ;  /* 0x00000000000079c5 */ /* 0x000fe20000000000 */
[----:B------:R-:W-:Y:S02]  /*64c0*/  MOV R21, 0x80000020 ;  /* 0x8000002000157802 */ /* 0x000fe40000000f00 */
[----:B------:R-:W-:Y:S01]  /*64d0*/  MOV R203, 0x80000020 ;  /* 0x8000002000cb7802 */ /* 0x000fe20000000f00 */
[----:B------:R-:W-:Y:S01]  /*64e0*/  IMAD R20, R201, 0xc00, R20 ;  /* 0x00000c00c9147824 */ /* 0x000fe200078e0214 */
[----:B------:R-:W-:-:S02]  /*64f0*/  R2UR UR59, R21 ;  /* 0x00000000153b72ca */ /* 0x000fc400000e0000 */
[----:B------:R-:W-:Y:S02]  /*6500*/  R2UR UR55, R203 ;  /* 0x00000000cb3772ca */ /* 0x000fe400000e0000 */
[C---:B------:R-:W-:Y:S02]  /*6510*/  R2UR UR58, R20.reuse ;  /* 0x00000000143a72ca */ /* 0x040fe400000e0000 */
[----:B------:R-:W-:Y:S02]  /*6520*/  IADD3 R202, R20, 0x2, RZ ;  /* 0x0000000214ca7810 */ /* 0x000fe40007ffe0ff */
[----:B------:R-:W-:Y:S02]  /*6530*/  MOV R203, 0x80000020 ;  /* 0x8000002000cb7802 */ /* 0x000fe40000000f00 */
[----:B------:R-:W-:Y:S02]  /*6540*/  R2UR UR54, R202 ;  /* 0x00000000ca3672ca */ /* 0x000fe400000e0000 */
[----:B------:R-:W-:-:S02]  /*6550*/  IADD3 R202, R20, 0x400, RZ ;  /* 0x0000040014ca7810 */ /* 0x000fc40007ffe0ff */
[----:B------:R-:W-:Y:S02]  /*6560*/  R2UR UR51, R203 ;  /* 0x00000000cb3372ca */ /* 0x000fe400000e0000 */
[----:B------:R-:W-:Y:S01]  /*6570*/  R2UR UR50, R202 ;  /* 0x00000000ca3272ca */ /* 0x000fe200000e0000 */
[----:B------:R-:W-:Y:S01]  /*6580*/  HGMMA.64x256x16.F32 R24, gdesc[UR56], RZ, !UPT, gsb0 ;  /* 0x03e00000381879f0 */ /* 0x000fe2000c0008ff */
[----:B------:R-:W-:Y:S02]  /*6590*/  IADD3 R202, R20, 0x402, RZ ;  /* 0x0000040214ca7810 */ /* 0x000fe40007ffe0ff */
[----:B------:R-:W-:Y:S02]  /*65a0*/  MOV R203, 0x80000020 ;  /* 0x8000002000cb7802 */ /* 0x000fe40000000f00 */
[----:B------:R-:W-:Y:S02]  /*65b0*/  R2UR UR46, R202 ;  /* 0x00000000ca2e72ca */ /* 0x000fe400000e0000 */
[----:B------:R-:W-:-:S02]  /*65c0*/  R2UR UR47, R203 ;  /* 0x00000000cb2f72ca */ /* 0x000fc400000e0000 */
[----:B------:R-:W-:Y:S02]  /*65d0*/  IADD3 R202, R20, 0x800, RZ ;  /* 0x0000080014ca7810 */ /* 0x000fe40007ffe0ff */
[----:B------:R-:W-:Y:S02]  /*65e0*/  MOV R203, 0x80000020 ;  /* 0x8000002000cb7802 */ /* 0x000fe40000000f00 */
[----:B------:R-:W-:Y:S02]  /*65f0*/  R2UR UR6, R202 ;  /* 0x00000000ca0672ca */ /* 0x000fe400000e0000 */
[----:B------:R-:W-:Y:S02]  /*6600*/  R2UR UR7, R203 ;  /* 0x00000000cb0772ca */ /* 0x000fe400000e0000 */
[----:B------:R-:W-:Y:S02]  /*6610*/  IADD3 R20, R20, 0x802, RZ ;  /* 0x0000080214147810 */ /* 0x000fe40007ffe0ff */
[----:B------:R-:W-:-:S02]  /*6620*/  MOV R21, 0x80000020 ;  /* 0x8000002000157802 */ /* 0x000fc40000000f00 */
[----:B------:R-:W-:Y:S02]  /*6630*/  R2UR UR42, R20 ;  /* 0x00000000142a72ca */ /* 0x000fe400000e0000 */
[----:B------:R-:W-:Y:S02]  /*6640*/  R2UR UR43, R21 ;  /* 0x00000000152b72ca */ /* 0x000fe400000e0000 */
[----:B------:R-:W-:Y:S01]  /*6650*/  ISETP.NE.AND P1, PT, R9, RZ, PT ;  /* 0x000000ff0900720c */ /* 0x000fe20003f25270 */
[----:B------:R-:W-:Y:S02]  /*6660*/  WARPGROUP.DEPBAR.LE gsb0, 0x0 ;  /* 0x00008000000079c5 */ /* 0x000fe40000010000 */
[----:B------:R-:W-:-:S06]  /*6670*/  WARPGROUP.ARRIVE ;  /* 0x00000000000079c5 */ /* 0x000fcc0000000000 */
[----:B------:R-:W-:Y:S03]  /*6680*/  HGMMA.64x256x16.F32 R24, gdesc[UR52], R24, gsb0 ;  /* 0x03e00000341879f0 */ /* 0x000fe60008000818 */
[----:B------:R-:W-:Y:S02]  /*6690*/  WARPGROUP.DEPBAR.LE gsb0, 0x0 ;  /* 0x00008000000079c5 */ /* 0x000fe40000010000 */
[----:B------:R-:W-:-:S15]  /*66a0*/  WARPGROUP.ARRIVE ;  /* 0x00000000000079c5 */ /* 0x000fde0000000000 */
[----:B------:R-:W-:-:S08]  /*66b0*/  NOP ;  /* 0x0000000000007918 */ /* 0x000fd00000000000 */
        /* <DEDUP_REMOVED lines=14> */
[----:B------:R-:W-:Y:S05]  /*67a0*/  @P1 BRA `(.L_x_26) ;  /* 0x0000000000bc1947 */ /* 0x000fea0003800000 */
[----:B------:R-:W-:-:S13]  /*67b0*/  ISETP.LT.OR P2, PT, R7, 0x1, !P0 ;  /* 0x000000010700780c */ /* 0x000fda0004741670 */
[----:B------:R-:W-:Y:S05]  /*67c0*/  @P2 BRA `(.L_x_27) ;  /* 0x0000000000b02947 */ /* 0x000fea0003800000 */
[----:B--2---:R-:W-:Y:S02]  /*67d0*/  LEA R0, R5, R2, 0x3 ;  /* 0x0000000205007211 */ /* 0x004fe400078e18ff */
[----:B------:R-:W-:Y:S02]  /*67e0*/  SHF.L.U32 R3, R6, 0x1f, RZ ;  /* 0x0000001f06037819 */ /* 0x000fe400000006ff */
[----:B------:R-:W-:Y:S02]  /*67f0*/  ISETP.NE.AND P3, PT, R17, RZ, PT ;  /* 0x000000ff1100720c */ /* 0x000fe40003f65270 */
[----:B------:R-:W2:Y:S02]  /*6800*/  SYNCS.PHASECHK.TRANS64.TRYWAIT P2, [R0+URZ+0x33020], R3 ;  /* 0x03302003000075a7 */ /* 0x000ea4000804017f */
[----:B--2---:R-:W-:Y:S09]  /*6810*/  @!P2 BRA `(.L_x_28) ;  /* 0x000000680060a947 */ /* 0x004ff20003800000 */
.L_x_70:
[----:B------:R-:W-:Y:S05]  /*6820*/  @P3 BRA `(.L_x_29) ;  /* 0x0000000000143947 */ /* 0x000fea0003800000 */
[----:B------:R-:W-:Y:S02]  /*6830*/  LOP3.LUT P2, RZ, R16, 0x1f, RZ, 0xc0, !PT ;  /* 0x0000001f10ff7812 */ /* 0x000fe4000784c0ff */
[----:B--2---:R-:W-:-:S04]  /*6840*/  MOV R3, 0xc000 ;  /* 0x0000c00000037802 */ /* 0x004fc80000000f00 */
[----:B------:R3:W-:Y:S07]  /*6850*/  SYNCS.ARRIVE.TRANS64 RZ, [R0+URZ+0x33000], R3 ;  /* 0x0330000300ff79a7 */ /* 0x0007ee000800003f */
[----:B------:R-:W-:Y:S05]  /*6860*/  @!P2 BRA `(.L_x_29) ;  /* 0x000000000004a947 */ /* 0x000fea0003800000 */
[----:B------:R-:W-:Y:S01]  /*6870*/  BPT.TRAP 0x1 ;  /* 0x000000040000795c */ /* 0x000fe20000300000 */
.L_x_29:
[----:B--23--:R-:W-:Y:S01]  /*6880*/  IMAD R3, R5, 0xc000, R2 ;  /* 0x0000c00005037824 */ /* 0x00cfe200078e0202 */
[----:B------:R-:W-:Y:S01]  /*6890*/  R2UR UR35, R8 ;  /* 0x00000000082372ca */ /* 0x000fe200000e0000 */
[----:B------:R-:W-:Y:S01]  /*68a0*/  UIADD3 UR6, UP0, UR30, 0x1f0, URZ ;  /* 0x000001f01e067890 */ /* 0x000fe2000ff1e03f */
[----:B------:R-:W-:Y:S01]  /*68b0*/  R2UR UR33, R0 ;  /* 0x00000000002172ca */ /* 0x000fe200000e0000 */
[----:B------:R-:W-:Y:S01]  /*68c0*/  UMOV UR24, 0x0 ;  /* 0x0000000000187882 */ /* 0x000fe20000000000 */
[----:B------:R-:W-:Y:S01]  /*68d0*/  R2UR UR8, R3 ;  /* 0x00000000030872ca */ /* 0x000fe200000e0000 */
[----:B------:R-:W-:Y:S01]  /*68e0*/  UIADD3.X UR7, URZ, UR31, URZ, UP0, !UPT ;  /* 0x0000001f3f077290 */ /* 0x000fe200087fe43f */
[----:B------:R-:W-:Y:S01]  /*68f0*/  IADD3 R5, R5, 0x1, RZ ;  /* 0x0000000105057810 */ /* 0x000fe20007ffe0ff */
[----:B------:R-:W-:Y:S01]  /*6900*/  UMOV UR25, 0x10000000 ;  /* 0x1000000000197882 */ /* 0x000fe20000000000 */
[----:B------:R-:W-:Y:S01]  /*6910*/  UMOV UR34, URZ ;  /* 0x0000003f00227c82 */ /* 0x000fe20008000000 */
[----:B------:R-:W-:Y:S01]  /*6920*/  UMOV UR18, 0x20 ;  /* 0x0000002000127882 */ /* 0x000fe20000000000 */
[----:B------:R-:W-:Y:S01]  /*6930*/  UMOV UR20, UR36 ;  /* 0x0000002400147c82 */ /* 0x000fe20008000000 */
[----:B------:R-:W-:Y:S01]  /*6940*/  UMOV UR21, UR37 ;  /* 0x0000002500157c82 */ /* 0x000fe20008000000 */
[----:B------:R-:W-:Y:S01]  /*6950*/  UMOV UR10, 0x40 ;  /* 0x00000040000a7882 */ /* 0x000fe20000000000 */
[----:B------:R-:W-:Y:S01]  /*6960*/  USHF.L.U32 UR35, UR35, 0x8, URZ ;  /* 0x0000000823237899 */ /* 0x000fe2000800063f */
[----:B------:R-:W-:Y:S01]  /*6970*/  ISETP.NE.AND P2, PT, R5, 0x4, PT ;  /* 0x000000040500780c */ /* 0x000fe20003f45270 */
[----:B------:R-:W-:-:S02]  /*6980*/  UIADD3 UR33, UR33, 0x33000, URZ ;  /* 0x0003300021217890 */ /* 0x000fc4000fffe03f */
[----:B------:R-:W-:Y:S01]  /*6990*/  UIADD3 UR32, UR8, 0x3000, URZ ;  /* 0x0000300008207890 */ /* 0x000fe2000fffe03f */
[----:B------:R-:W-:Y:S01]  /*69a0*/  SEL R3, RZ, 0x1, P2 ;  /* 0x00000001ff037807 */ /* 0x000fe20001000000 */
        /* <DEDUP_REMOVED lines=8> */
[----:B------:R-:W-:Y:S01]  /*6a30*/  UMOV UR9, UR33 ;  /* 0x0000002100097c82 */ /* 0x000fe20008000000 */
[----:B------:R-:W-:Y:S01]  /*6a40*/  UMOV UR11, UR35 ;  /* 0x00000023000b7c82 */ /* 0x000fe20008000000 */
[----:B------:R3:W-:Y:S01]  /*6a50*/  UTMALDG.4D [UR32], [UR6], desc[UR24] ;  /* 0x00001820060075b4 */ /* 0x0007e20008019000 */
[----:B------:R3:W-:Y:S01]  /*6a60*/  UTMALDG.4D [UR16], [UR6], desc[UR24] ;  /* 0x00001810060075b4 */ /* 0x0007e20008019000 */
[----:B------:R3:W-:Y:S02]  /*6a70*/  UTMALDG.4D [UR8], [UR6], desc[UR24] ;  /* 0x00001808060075b4 */ /* 0x0007e40008019000 */
[----:B---3--:R-:W-:Y:S01]  /*6a80*/  NOP ;  /* 0x0000000000007918 */ /* 0x008fe20000000000 */
.L_x_27:
[----:B------:R-:W-:-:S07]  /*6a90*/  IADD3 R7, R7, -0x1, RZ ;  /* 0xffffffff07077810 */ /* 0x000fce0007ffe0ff */
.L_x_26:
[----:B------:R-:W-:Y:S01]  /*6aa0*/  IADD3 R21, R201, 0x1, RZ ;  /* 0x00000001c9157810 */ /* 0x000fe20007ffe0ff */
[----:B------:R-:W-:Y:S05]  /*6ab0*/  WARPSYNC.ALL ;  /* 0x0000000000007948 */ /* 0x000fea0003800000 */
[----:B------:R-:W-:-:S04]  /*6ac0*/  ISETP.NE.AND P2, PT, R21, 0x4, PT ;  /* 0x000000041500780c */ /* 0x000fc80003f45270 */
[----:B--2---:R-:W-:Y:S02]  /*6ad0*/  SEL R3, RZ, 0x1, P2 ;  /* 0x00000001ff037807 */ /* 0x004fe40001000000 */
[----:B------:R-:W-:Y:S02]  /*6ae0*/  SEL R21, R21, RZ, P2 ;  /* 0x000000ff15157207 */ /* 0x000fe40001000000 */
[----:B------:R-:W-:Y:S02]  /*6af0*/  LOP3.LUT R4, R4, R3, RZ, 0x3c, !PT ;  /* 0x0000000304047212 */ /* 0x000fe400078e3cff */
[----:B------:R-:W-:Y:S01]  /*6b00*/  FMNMX R0, R24, R23, !PT ;  /* 0x0000001718007209 */ /* 0x000fe20007800000 */
[----:B------:R-:W-:Y:S01]  /*6b10*/  BSSY B0, `(.L_x_30) ;  /* 0x00000a4000007945 */ /* 0x000fe20003800000 */
[----:B-1----:R-:W-:Y:S02]  /*6b20*/  FMNMX R10, R26, R11, !PT ;  /* 0x0000000b1a0a7209 */ /* 0x002fe40007800000 */
        /* <DEDUP_REMOVED lines=126> */
[----:B------:R-:W-:Y:S01]  /*7310*/  LEA R22, R19, R12, 0x3 ;  /* 0x0000000c13167211 */ /* 0x000fe200078e18ff */
[----:B------:R-:W1:Y:S01]  /*7320*/  SHFL.BFLY PT, R3, R10, 0x1, 0x1f ;  /* 0x0c201f000a037f89 */ /* 0x000e6200000e0000 */
[----:B------:R-:W-:-:S02]  /*7330*/  LEA R205, R21, R2, 0x3 ;  /* 0x0000000215cd7211 */ /* 0x000fc400078e18ff */
[----:B------:R-:W-:Y:S01]  /*7340*/  PRMT R22, RZ, 0x654, R22 ;  /* 0x00000654ff167816 */ /* 0x000fe20000000016 */
[----:B------:R-:W2:Y:S01]  /*7350*/  SHFL.BFLY PT, R201, R18, 0x1, 0x1f ;  /* 0x0c201f0012c97f89 */ /* 0x000ea200000e0000 */
[----:B------:R-:W-:Y:S02]  /*7360*/  SHF.L.U32 R200, R4, 0x1f, RZ ;  /* 0x0000001f04c87819 */ /* 0x000fe400000006ff */
[----:B------:R3:W-:Y:S02]  /*7370*/  SYNCS.ARRIVE.TRANS64.RED.A1T0 RZ, [R22+URZ], RZ ;  /* 0x000000ff16ff79a7 */ /* 0x0007e4000810043f */
[----:B------:R-:W4:Y:S01]  /*7380*/  SYNCS.PHASECHK.TRANS64.TRYWAIT P6, [R205+URZ+0x33000], R200 ;  /* 0x033000c8cd0075a7 */ /* 0x000f2200080c017f */
[----:B-1----:R-:W-:Y:S02]  /*7390*/  FMNMX R20, R10, R3, !PT ;  /* 0x000000030a147209 */ /* 0x002fe40007800000 */
[----:B--2---:R-:W-:-:S03]  /*73a0*/  FMNMX R201, R18, R201, !PT ;  /* 0x000000c912c97209 */ /* 0x004fc60007800000 */
[----:B------:R-:W1:Y:S04]  /*73b0*/  SHFL.BFLY PT, R3, R20, 0x2, 0x1f ;  /* 0x0c401f0014037f89 */ /* 0x000e6800000e0000 */
[----:B------:R-:W2:Y:S01]  /*73c0*/  SHFL.BFLY PT, R0, R201, 0x2, 0x1f ;  /* 0x0c401f00c9007f89 */ /* 0x000ea200000e0000 */
[----:B-1----:R-:W-:Y:S02]  /*73d0*/  FMNMX R3, R20, R3, !PT ;  /* 0x0000000314037209 */ /* 0x002fe40007800000 */
[----:B--2---:R-:W-:Y:S02]  /*73e0*/  FMNMX R0, R201, R0, !PT ;  /* 0x00000000c9007209 */ /* 0x004fe40007800000 */
[----:B------:R-:W-:Y:S02]  /*73f0*/  FSETP.NEU.AND P2, PT, R3, -INF , PT ;  /* 0xff8000000300780b */ /* 0x000fe40003f4d000 */
[----:B------:R-:W-:-:S02]  /*7400*/  FSETP.NEU.AND P3, PT, R0, -INF , PT ;  /* 0xff8000000000780b */ /* 0x000fc40003f6d000 */
[----:B------:R-:W-:Y:S02]  /*7410*/  FSEL R202, R3, RZ, P2 ;  /* 0x000000ff03ca7208 */ /* 0x000fe40001000000 */
[----:B------:R-:W-:-:S03]  /*7420*/  FSEL R18, R0, RZ, P3 ;  /* 0x000000ff00127208 */ /* 0x000fc60001800000 */
[----:B------:R-:W-:Y:S02]  /*7430*/  FADD R10, -R202, R23 ;  /* 0x00000017ca0a7221 */ /* 0x000fe40000000100 */
[C---:B------:R-:W-:Y:S01]  /*7440*/  FADD R11, -R18.reuse, R11 ;  /* 0x0000000b120b7221 */ /* 0x040fe20000000100 */
[----:B------:R-:W-:Y:S01]  /*7450*/  FMUL R18, R18, UR14 ;  /* 0x0000000e12127c20 */ /* 0x000fe20008400000 */
[----:B------:R-:W-:Y:S02]  /*7460*/  FMUL R10, R10, UR14 ;  /* 0x0000000e0a0a7c20 */ /* 0x000fe40008400000 */
[----:B------:R-:W-:Y:S01]  /*7470*/  FMUL R11, R11, UR14 ;  /* 0x0000000e0b0b7c20 */ /* 0x000fe20008400000 */
[--C-:B------:R-:W-:Y:S01]  /*7480*/  FFMA R26, R26, UR14, -R18.reuse ;  /* 0x0000000e1a1a7c23 */ /* 0x100fe20008000812 */
[--C-:B------:R-:W-:Y:S01]  /*7490*/  FFMA R27, R27, UR14, -R18.reuse ;  /* 0x0000000e1b1b7c23 */ /* 0x100fe20008000812 */
[----:B------:R-:W-:Y:S01]  /*74a0*/  FSETP.GEU.AND P4, PT, R10, -126, PT ;  /* 0xc2fc00000a00780b */ /* 0x000fe20003f8e000 */
[----:B------:R-:W-:Y:S01]  /*74b0*/  FFMA R203, R30, UR14, -R18 ;  /* 0x0000000e1ecb7c23 */ /* 0x000fe20008000812 */
[----:B------:R-:W-:-:S02]  /*74c0*/  FSETP.GEU.AND P5, PT, R11, -126, PT ;  /* 0xc2fc00000b00780b */ /* 0x000fc40003fae000 */
[----:B------:R-:W-:Y:S02]  /*74d0*/  FSETP.GEU.AND P2, PT, R26, -126, PT ;  /* 0xc2fc00001a00780b */ /* 0x000fe40003f4e000 */
[----:B------:R-:W-:-:S07]  /*74e0*/  FSETP.GEU.AND P3, PT, R27, -126, PT ;  /* 0xc2fc00001b00780b */ /* 0x000fce0003f6e000 */
[----:B------:R-:W-:Y:S02]  /*74f0*/  @!P4 FMUL R10, R10, 0.5 ;  /* 0x3f0000000a0ac820 */ /* 0x000fe40000400000 */
[----:B------:R-:W-:Y:S02]  /*7500*/  @!P5 FMUL R11, R11, 0.5 ;  /* 0x3f0000000b0bd820 */ /* 0x000fe40000400000 */
[----:B------:R3:W1:Y:S01]  /*7510*/  MUFU.EX2 R20, R10 ;  /* 0x0000000a00147308 */ /* 0x0006620000000800 */
[----:B------:R-:W-:-:S07]  /*7520*/  @!P2 FMUL R26, R26, 0.5 ;  /* 0x3f0000001a1aa820 */ /* 0x000fce0000400000 */
[----:B------:R3:W2:Y:S01]  /*7530*/  MUFU.EX2 R23, R11 ;  /* 0x0000000b00177308 */ /* 0x0006a20000000800 */
[----:B----4-:R-:W-:Y:S05]  /*7540*/  @!P6 BRA `(.L_x_31) ;  /* 0x0000005c0028e947 */ /* 0x010fea0003800000 */
.L_x_71:
[----:B------:R-:W-:Y:S05]  /*7550*/  BSYNC B0 ;  /* 0x0000000000007941 */ /* 0x000fea0003800000 */
.L_x_30:
[----:B------:R-:W-:Y:S01]  /*7560*/  FSETP.GEU.AND P6, PT, R203, -126, PT ;  /* 0xc2fc0000cb00780b */ /* 0x000fe20003fce000 */
[----:B------:R-:W-:Y:S01]  /*7570*/  @!P3 FMUL R27, R27, 0.5 ;  /* 0x3f0000001b1bb820 */ /* 0x000fe20000400000 */
[----:B---3--:R-:W-:Y:S01]  /*7580*/  FFMA R10, R31, UR14, -R18 ;  /* 0x0000000e1f0a7c23 */ /* 0x008fe20008000812 */
[----:B----4-:R-:W3:Y:S01]  /*7590*/  MUFU.EX2 R200, R26 ;  /* 0x0000001a00c87308 */ /* 0x010ee20000000800 */
[----:B------:R-:W-:Y:S01]  /*75a0*/  FMUL R22, R202, UR14 ;  /* 0x0000000eca167c20 */ /* 0x000fe20008400000 */
[----:B-1----:R-:W-:Y:S01]  /*75b0*/  @!P4 FMUL R20, R20, R20 ;  /* 0x000000141414c220 */ /* 0x002fe20000400000 */
[----:B--2---:R-:W-:Y:S01]  /*75c0*/  @!P5 FMUL R23, R23, R23 ;  /* 0x000000171717d220 */ /* 0x004fe20000400000 */
[----:B------:R-:W-:Y:S01]  /*75d0*/  FSETP.GEU.AND P4, PT, R10, -126, PT ;  /* 0xc2fc00000a00780b */ /* 0x000fe20003f8e000 */
[--C-:B------:R-:W-:Y:S01]  /*75e0*/  FFMA R202, R28, UR14, -R22.reuse ;  /* 0x0000000e1cca7c23 */ /* 0x100fe20008000816 */
[--C-:B------:R-:W-:Y:S01]  /*75f0*/  FFMA R201, R29, UR14, -R22.reuse ;  /* 0x0000000e1dc97c23 */ /* 0x100fe20008000816 */
[--C-:B------:R-:W-:Y:S01]  /*7600*/  FFMA R24, R24, UR14, -R22.reuse ;  /* 0x0000000e18187c23 */ /* 0x100fe20008000816 */
[----:B------:R-:W1:Y:S01]  /*7610*/  MUFU.EX2 R30, R27 ;  /* 0x0000001b001e7308 */ /* 0x000e620000000800 */
[----:B------:R-:W-:Y:S01]  /*7620*/  FFMA R25, R25, UR14, -R22 ;  /* 0x0000000e19197c23 */ /* 0x000fe20008000816 */
[----:B------:R-:W-:Y:S01]  /*7630*/  @!P6 FMUL R203, R203, 0.5 ;  /* 0x3f000000cbcbe820 */ /* 0x000fe20000400000 */
[----:B------:R-:W-:Y:S01]  /*7640*/  MOV R11, 0x80000020 ;  /* 0x80000020000b7802 */ /* 0x000fe20000000f00 */
[----:B------:R-:W-:Y:S05]  /*7650*/  WARPSYNC.ALL ;  /* 0x0000000000007948 */ /* 0x000fea0003800000 */
[----:B------:R-:W2:Y:S01]  /*7660*/  MUFU.EX2 R31, R203 ;  /* 0x000000cb001f7308 */ /* 0x000ea20000000800 */
[----:B---3--:R-:W-:Y:S01]  /*7670*/  @!P2 FMUL R200, R200, R200 ;  /* 0x000000c8c8c8a220 */ /* 0x008fe20000400000 */
[----:B------:R-:W-:Y:S01]  /*7680*/  FSETP.GEU.AND P5, PT, R24, -126, PT ;  /* 0xc2fc00001800780b */ /* 0x000fe20003fae000 */
[----:B------:R-:W-:Y:S01]  /*7690*/  @!P4 FMUL R10, R10, 0.5 ;  /* 0x3f0000000a0ac820 */ /* 0x000fe20000400000 */
[----:B------:R-:W-:Y:S01]  /*76a0*/  FSETP.GEU.AND P2, PT, R25, -126, PT ;  /* 0xc2fc00001900780b */ /* 0x000fe20003f4e000 */
[-C--:B------:R-:W-:Y:S01]  /*76b0*/  FMUL R152, R152, R20.reuse ;  /* 0x0000001498987220 */ /* 0x080fe20000400000 */
[----:B------:R-:W-:Y:S01]  /*76c0*/  R2UR UR7, R11 ;  /* 0x000000000b0772ca */ /* 0x000fe200000e0000 */
[----:B------:R-:W-:Y:S01]  /*76d0*/  FMUL R153, R153, R20 ;  /* 0x0000001499997220 */ /* 0x000fe20000400000 */
[----:B-1----:R-:W-:Y:S01]  /*76e0*/  @!P3 FMUL R30, R30, R30 ;  /* 0x0000001e1e1eb220 */ /* 0x002fe20000400000 */
[----:B------:R-:W-:Y:S01]  /*76f0*/  FSETP.GEU.AND P3, PT, R202, -126, PT ;  /* 0xc2fc0000ca00780b */ /* 0x000fe20003f6e000 */
[----:B------:R1:W3:Y:S01]  /*7700*/  MUFU.EX2 R28, R10 ;  /* 0x0000000a001c7308 */ /* 0x0002e20000000800 */
[-C--:B------:R-:W-:Y:S01]  /*7710*/  FMUL R156, R156, R20.reuse ;  /* 0x000000149c9c7220 */ /* 0x080fe20000400000 */
[-C--:B------:R-:W-:Y:S01]  /*7720*/  FMUL R157, R157, R20.reuse ;  /* 0x000000149d9d7220 */ /* 0x080fe20000400000 */
[-C--:B------:R-:W-:Y:S01]  /*7730*/  FMUL R160, R160, R20.reuse ;  /* 0x00000014a0a07220 */ /* 0x080fe20000400000 */
[-C--:B------:R-:W-:Y:S01]  /*7740*/  FMUL R161, R161, R20.reuse ;  /* 0x00000014a1a17220 */ /* 0x080fe20000400000 */
[----:B------:R-:W-:Y:S01]  /*7750*/  @!P5 FMUL R24, R24, 0.5 ;  /* 0x3f0000001818d820 */ /* 0x000fe20000400000 */
[-C--:B------:R-:W-:Y:S01]  /*7760*/  FMUL R164, R164, R20.reuse ;  /* 0x00000014a4a47220 */ /* 0x080fe20000400000 */
[----:B--2---:R-:W-:Y:S01]  /*7770*/  @!P6 FMUL R31, R31, R31 ;  /* 0x0000001f1f1fe220 */ /* 0x004fe20000400000 */
[----:B------:R-:W-:Y:S01]  /*7780*/  FSETP.GEU.AND P6, PT, R201, -126, PT ;  /* 0xc2fc0000c900780b */ /* 0x000fe20003fce000 */
[----:B------:R-:W-:Y:S01]  /*7790*/  @!P2 FMUL R25, R25, 0.5 ;  /* 0x3f0000001919a820 */ /* 0x000fe20000400000 */
[----:B------:R-:W2:Y:S01]  /*77a0*/  MUFU.EX2 R203, R24 ;  /* 0x0000001800cb7308 */ /* 0x000ea20000000800 */
[----:B-1----:R-:W-:Y:S01]  /*77b0*/  MOV R10, UR15 ;  /* 0x0000000f000a7c02 */ /* 0x002fe20008000f00 */
[----:B------:R-:W-:Y:S01]  /*77c0*/  @!P3 FMUL R202, R202, 0.5 ;  /* 0x3f000000cacab820 */ /* 0x000fe20000400000 */
[-C--:B------:R-:W-:Y:S01]  /*77d0*/  FMUL R165, R165, R20.reuse ;  /* 0x00000014a5a57220 */ /* 0x080fe20000400000 */
[-C--:B------:R-:W-:Y:S01]  /*77e0*/  FMUL R168, R168, R20.reuse ;  /* 0x00000014a8a87220 */ /* 0x080fe20000400000 */
[----:B------:R-:W-:Y:S01]  /*77f0*/  FMUL R169, R169, R20 ;  /* 0x00000014a9a97220 */ /* 0x000fe20000400000 */
[----:B------:R-:W-:-:S02]  /*7800*/  IMAD R10, R21, 0xc00, R10 ;  /* 0x00000c00150a7824 */ /* 0x000fc400078e020a */
[----:B---3--:R-:W-:Y:S01]  /*7810*/  @!P4 FMUL R28, R28, R28 ;  /* 0x0000001c1c1cc220 */ /* 0x008fe20000400000 */
[----:B------:R-:W1:Y:S01]  /*7820*/  MUFU.EX2 R29, R25 ;  /* 0x00000019001d7308 */ /* 0x000e620000000800 */
[-C--:B------:R-:W-:Y:S01]  /*7830*/  FMUL R172, R172, R20.reuse ;  /* 0x00000014acac7220 */ /* 0x080fe20000400000 */
[-C--:B------:R-:W-:Y:S01]  /*7840*/  FMUL R173, R173, R20.reuse ;  /* 0x00000014adad7220 */ /* 0x080fe20000400000 */
[----:B------:R-:W-:Y:S01]  /*7850*/  @!P6 FMUL R201, R201, 0.5 ;  /* 0x3f000000c9c9e820 */ /* 0x000fe20000400000 */
[----:B------:R-:W-:Y:S01]  /*7860*/  R2UR UR6, R10 ;  /* 0x000000000a0672ca */ /* 0x000fe200000e0000 */
[-C--:B------:R-:W-:Y:S01]  /*7870*/  FMUL R176, R176, R20.reuse ;  /* 0x00000014b0b07220 */ /* 0x080fe20000400000 */
[-C--:B------:R-:W-:Y:S01]  /*7880*/  FMUL R177, R177, R20.reuse ;  /* 0x00000014b1b17220 */ /* 0x080fe20000400000 */
[-C--:B------:R-:W-:Y:S01]  /*7890*/  FMUL R180, R180, R20.reuse ;  /* 0x00000014b4b47220 */ /* 0x080fe20000400000 */
[----:B------:R-:W3:Y:S01]  /*78a0*/  MUFU.EX2 R202, R202 ;  /* 0x000000ca00ca7308 */ /* 0x000ee20000000800 */
[----:B--2---:R-:W-:Y:S01]  /*78b0*/  @!P5 FMUL R203, R203, R203 ;  /* 0x000000cbcbcbd220 */ /* 0x004fe20000400000 */
[-C--:B------:R-:W-:Y:S01]  /*78c0*/  FMUL R181, R181, R20.reuse ;  /* 0x00000014b5b57220 */ /* 0x080fe20000400000 */
[-C--:B------:R-:W-:Y:S01]  /*78d0*/  FMUL R184, R184, R20.reuse ;  /* 0x00000014b8b87220 */ /* 0x080fe20000400000 */
[-C--:B------:R-:W-:Y:S01]  /*78e0*/  FMUL R185, R185, R20.reuse ;  /* 0x00000014b9b97220 */ /* 0x080fe20000400000 */
[-C--:B------:R-:W-:Y:S01]  /*78f0*/  FMUL R188, R188, R20.reuse ;  /* 0x00000014bcbc7220 */ /* 0x080fe20000400000 */
[-C--:B------:R-:W-:Y:S01]  /*7900*/  FMUL R189, R189, R20.reuse ;  /* 0x00000014bdbd7220 */ /* 0x080fe20000400000 */
[-C--:B------:R-:W-:Y:S01]  /*7910*/  FMUL R192, R192, R20.reuse ;  /* 0x00000014c0c07220 */ /* 0x080fe20000400000 */
[----:B------:R-:W2:Y:S01]  /*7920*/  MUFU.EX2 R201, R201 ;  /* 0x000000c900c97308 */ /* 0x000ea20000000800 */
[----:B-1----:R-:W-:Y:S01]  /*7930*/  @!P2 FMUL R29, R29, R29 ;  /* 0x0000001d1d1da220 */ /* 0x002fe20000400000 */
[-C--:B------:R-:W-:Y:S01]  /*7940*/  FMUL R193, R193, R20.reuse ;  /* 0x00000014c1c17220 */ /* 0x080fe20000400000 */
[-C--:B------:R-:W-:Y:S01]  /*7950*/  FMUL R196, R196, R20.reuse ;  /* 0x00000014c4c47220 */ /* 0x080fe20000400000 */
[----:B------:R-:W-:Y:S01]  /*7960*/  FMUL R197, R197, R20 ;  /* 0x00000014c5c57220 */ /* 0x000fe20000400000 */
[-C--:B------:R-:W-:Y:S01]  /*7970*/  FMUL R154, R154, R23.reuse ;  /* 0x000000179a9a7220 */ /* 0x080fe20000400000 */
[-C--:B------:R-:W-:Y:S01]  /*7980*/  FMUL R155, R155, R23.reuse ;  /* 0x000000179b9b7220 */ /* 0x080fe20000400000 */
[-C--:B------:R-:W-:Y:S01]  /*7990*/  FMUL R158, R158, R23.reuse ;  /* 0x000000179e9e7220 */ /* 0x080fe20000400000 */
[-C--:B------:R-:W-:Y:S01]  /*79a0*/  FMUL R159, R159, R23.reuse ;  /* 0x000000179f9f7220 */ /* 0x080fe20000400000 */
[----:B---3--:R-:W-:Y:S01]  /*79b0*/  @!P3 FMUL R202, R202, R202 ;  /* 0x000000cacacab220 */ /* 0x008fe20000400000 */
[-C--:B------:R-:W-:Y:S01]  /*79c0*/  FMUL R162, R162, R23.reuse ;  /* 0x00000017a2a27220 */ /* 0x080fe20000400000 */
[-C--:B------:R-:W-:Y:S01]  /*79d0*/  FMUL R163, R163, R23.reuse ;  /* 0x00000017a3a37220 */ /* 0x080fe20000400000 */
[-C--:B------:R-:W-:Y:S01]  /*79e0*/  FMUL R166, R166, R23.reuse ;  /* 0x00000017a6a67220 */ /* 0x080fe20000400000 */
[-C--:B------:R-:W-:Y:S01]  /*79f0*/  FMUL R167, R167, R23.reuse ;  /* 0x00000017a7a77220 */ /* 0x080fe20000400000 */
[-C--:B------:R-:W-:Y:S01]  /*7a00*/  FMUL R170, R170, R23.reuse ;  /* 0x00000017aaaa7220 */ /* 0x080fe20000400000 */
[-C--:B------:R-:W-:Y:S01]  /*7a10*/  FMUL R171, R171, R23.reuse ;  /* 0x00000017abab7220 */ /* 0x080fe20000400000 */
[----:B------:R-:W-:Y:S01]  /*7a20*/  FMUL R174, R174, R23 ;  /* 0x00000017aeae7220 */ /* 0x000fe20000400000 */
[----:B--2---:R-:W-:Y:S01]  /*7a30*/  @!P6 FMUL R201, R201, R201 ;  /* 0x000000c9c9c9e220 */ /* 0x004fe20000400000 */
[-C--:B------:R-:W-:Y:S01]  /*7a40*/  FMUL R175, R175, R23.reuse ;  /* 0x00000017afaf7220 */ /* 0x080fe20000400000 */
        /* <DEDUP_REMOVED lines=11> */
[----:B------:R-:W-:Y:S01]  /*7b00*/  FMUL R199, R199, R23 ;  /* 0x00000017c7c77220 */ /* 0x000fe20000400000 */
[----:B------:R-:W-:Y:S01]  /*7b10*/  F2FP.F16.F32.PACK_AB R25, R30, R200 ;  /* 0x000000c81e19723e */ /* 0x000fe200000000ff */
[--C-:B------:R-:W-:Y:S01]  /*7b20*/  FFMA R204, R32, UR14, -R22.reuse ;  /* 0x0000000e20cc7c23 */ /* 0x100fe20008000816 */
[----:B------:R-:W-:Y:S01]  /*7b30*/  F2FP.F16.F32.PACK_AB R27, R28, R31 ;  /* 0x0000001f1c1b723e */ /* 0x000fe200000000ff */
[----:B------:R-:W-:Y:S01]  /*7b40*/  FFMA R32, R33, UR14, -R22 ;  /* 0x0000000e21207c23 */ /* 0x000fe20008000816 */
[----:B------:R-:W-:Y:S01]  /*7b50*/  F2FP.F16.F32.PACK_AB R24, R29, R203 ;  /* 0x000000cb1d18723e */ /* 0x000fe200000000ff */
[--C-:B------:R-:W-:Y:S01]  /*7b60*/  FFMA R33, R34, UR14, -R18.reuse ;  /* 0x0000000e22217c23 */ /* 0x100fe20008000812 */
[----:B------:R-:W-:Y:S01]  /*7b70*/  F2FP.F16.F32.PACK_AB R26, R201, R202 ;  /* 0x000000cac91a723e */ /* 0x000fe200000000ff */
[----:B------:R-:W-:Y:S01]  /*7b80*/  FFMA R34, R35, UR14, -R18 ;  /* 0x0000000e23227c23 */ /* 0x000fe20008000812 */
[----:B------:R-:W-:Y:S01]  /*7b90*/  FSETP.GEU.AND P5, PT, R32, -126, PT ;  /* 0xc2fc00002000780b */ /* 0x000fe20003fae000 */
[----:B------:R-:W-:Y:S01]  /*7ba0*/  FFMA R35, R36, UR14, -R22 ;  /* 0x0000000e24237c23 */ /* 0x000fe20008000816 */
[----:B------:R-:W-:Y:S01]  /*7bb0*/  WARPGROUP.ARRIVE ;  /* 0x00000000000079c5 */ /* 0x000fe20000000000 */
[----:B------:R-:W-:Y:S01]  /*7bc0*/  FSETP.GEU.AND P6, PT, R33, -126, PT ;  /* 0xc2fc00002100780b */ /* 0x000fe20003fce000 */
[----:B------:R-:W-:Y:S01]  /*7bd0*/  FFMA R36, R39, UR14, -R18 ;  /* 0x0000000e27247c23 */ /* 0x000fe20008000812 */
[----:B------:R-:W-:Y:S01]  /*7be0*/  FSETP.GEU.AND P4, PT, R204, -126, PT ;  /* 0xc2fc0000cc00780b */ /* 0x000fe20003f8e000 */
[--C-:B------:R-:W-:Y:S01]  /*7bf0*/  FFMA R39, R40, UR14, -R22.reuse ;  /* 0x0000000e28277c23 */ /* 0x100fe20008000816 */
[----:B------:R-:W-:Y:S01]  /*7c00*/  FSETP.GEU.AND P3, PT, R34, -126, PT ;  /* 0xc2fc00002200780b */ /* 0x000fe20003f6e000 */
[----:B------:R-:W-:Y:S01]  /*7c10*/  HGMMA.64x96x16.F32 R152, R24, gdesc[UR4].tnspB, R152, gsb0 ;  /* 0x4160000418987df0 */ /* 0x000fe20008000898 */
[----:B------:R-:W-:Y:S01]  /*7c20*/  FSETP.GEU.AND P2, PT, R35, -126, PT ;  /* 0xc2fc00002300780b */ /* 0x000fe20003f4e000 */
[----:B------:R-:W-:Y:S01]  /*7c30*/  FFMA R40, R41, UR14, -R22 ;  /* 0x0000000e29287c23 */ /* 0x000fe20008000816 */
[--C-:B------:R-:W-:Y:S01]  /*7c40*/  FFMA R41, R42, UR14, -R18.reuse ;  /* 0x0000000e2a297c23 */ /* 0x100fe20008000812 */
[----:B------:R-:W-:Y:S01]  /*7c50*/  FFMA R42, R43, UR14, -R18 ;  /* 0x0000000e2b2a7c23 */ /* 0x000fe20008000812 */
[----:B------:R-:W-:Y:S01]  /*7c60*/  @!P5 FMUL R32, R32, 0.5 ;  /* 0x3f0000002020d820 */ /* 0x000fe20000400000 */
[----:B------:R-:W-:Y:S01]  /*7c70*/  FFMA R43, R45, UR14, -R22 ;  /* 0x0000000e2d2b7c23 */ /* 0x000fe20008000816 */
[----:B------:R-:W-:Y:S01]  /*7c80*/  FFMA R45, R46, UR14, -R18 ;  /* 0x0000000e2e2d7c23 */ /* 0x000fe20008000812 */
[----:B------:R-:W-:Y:S01]  /*7c90*/  @!P6 FMUL R33, R33, 0.5 ;  /* 0x3f0000002121e820 */ /* 0x000fe20000400000 */
[----:B------:R-:W-:Y:S01]  /*7ca0*/  FFMA R44, R44, UR14, -R22 ;  /* 0x0000000e2c2c7c23 */ /* 0x000fe20008000816 */
[----:B------:R-:W-:Y:S01]  /*7cb0*/  @!P4 FMUL R204, R204, 0.5 ;  /* 0x3f000000ccccc820 */ /* 0x000fe20000400000 */
[----:B------:R-:W1:Y:S01]  /*7cc0*/  MUFU.EX2 R32, R32 ;  /* 0x0000002000207308 */ /* 0x000e620000000800 */
[----:B------:R-:W-:Y:S01]  /*7cd0*/  @!P3 FMUL R34, R34, 0.5 ;  /* 0x3f0000002222b820 */ /* 0x000fe20000400000 */
[----:B------:R-:W-:Y:S01]  /*7ce0*/  FFMA R46, R47, UR14, -R18 ;  /* 0x0000000e2f2e7c23 */ /* 0x000fe20008000812 */
[----:B------:R-:W-:Y:S01]  /*7cf0*/  @!P2 FMUL R35, R35, 0.5 ;  /* 0x3f0000002323a820 */ /* 0x000fe20000400000 */
[--C-:B------:R-:W-:Y:S01]  /*7d00*/  FFMA R47, R48, UR14, -R22.reuse ;  /* 0x0000000e302f7c23 */ /* 0x100fe20008000816 */
[----:B------:R-:W-:Y:S01]  /*7d10*/  FFMA R48, R49, UR14, -R22 ;  /* 0x0000000e31307c23 */ /* 0x000fe20008000816 */
[----:B------:R-:W-:Y:S01]  /*7d20*/  FFMA R50, R50, UR14, -R18 ;  /* 0x0000000e32327c23 */ /* 0x000fe20008000812 */
[----:B------:R-:W-:Y:S01]  /*7d30*/  FFMA R49, R53, UR14, -R22 ;  /* 0x0000000e35317c23 */ /* 0x000fe20008000816 */
[----:B------:R-:W2:Y:S01]  /*7d40*/  MUFU.EX2 R33, R33 ;  /* 0x0000002100217308 */ /* 0x000ea20000000800 */
[--C-:B------:R-:W-:Y:S01]  /*7d50*/  FFMA R53, R54, UR14, -R18.reuse ;  /* 0x0000000e36357c23 */ /* 0x100fe20008000812 */
[--C-:B------:R-:W-:Y:S01]  /*7d60*/  FFMA R55, R55, UR14, -R18.reuse ;  /* 0x0000000e37377c23 */ /* 0x100fe20008000812 */
[----:B------:R-:W-:Y:S01]  /*7d70*/  FFMA R78, R78, UR14, -R18 ;  /* 0x0000000e4e4e7c23 */ /* 0x000fe20008000812 */
[--C-:B------:R-:W-:Y:S01]  /*7d80*/  FFMA R80, R80, UR14, -R22.reuse ;  /* 0x0000000e50507c23 */ /* 0x100fe20008000816 */
[--C-:B------:R-:W-:Y:S01]  /*7d90*/  FFMA R81, R81, UR14, -R22.reuse ;  /* 0x0000000e51517c23 */ /* 0x100fe20008000816 */
[----:B------:R-:W-:Y:S01]  /*7da0*/  FFMA R85, R85, UR14, -R22 ;  /* 0x0000000e55557c23 */ /* 0x000fe20008000816 */
[----:B------:R-:W-:Y:S01]  /*7db0*/  FFMA R86, R86, UR14, -R18 ;  /* 0x0000000e56567c23 */ /* 0x000fe20008000812 */
[----:B------:R3:W4:Y:S01]  /*7dc0*/  MUFU.EX2 R11, R204 ;  /* 0x000000cc000b7308 */ /* 0x0007220000000800 */
[----:B-1----:R-:W-:Y:S01]  /*7dd0*/  @!P5 FMUL R32, R32, R32 ;  /* 0x000000202020d220 */ /* 0x002fe20000400000 */
[----:B------:R-:W-:Y:S01]  /*7de0*/  FFMA R205, R88, UR14, -R22 ;  /* 0x0000000e58cd7c23 */ /* 0x000fe20008000816 */
[----:B------:R-:W-:Y:S01]  /*7df0*/  FFMA R88, R90, UR14, -R18 ;  /* 0x0000000e5a587c23 */ /* 0x000fe20008000812 */
[--C-:B------:R-:W-:Y:S01]  /*7e00*/  FFMA R90, R93, UR14, -R22.reuse ;  /* 0x0000000e5d5a7c23 */ /* 0x100fe20008000816 */
[----:B------:R-:W-:Y:S01]  /*7e10*/  FFMA R108, R108, UR14, -R22 ;  /* 0x0000000e6c6c7c23 */ /* 0x000fe20008000816 */
[--C-:B------:R-:W-:Y:S01]  /*7e20*/  FFMA R114, R114, UR14, -R18.reuse ;  /* 0x0000000e72727c23 */ /* 0x100fe20008000812 */
[----:B------:R-:W-:Y:S01]  /*7e30*/  FFMA R118, R118, UR14, -R18 ;  /* 0x0000000e76767c23 */ /* 0x000fe20008000812 */
[----:B------:R-:W1:Y:S01]  /*7e40*/  MUFU.EX2 R34, R34 ;  /* 0x0000002200227308 */ /* 0x000e620000000800 */
[----:B--2---:R-:W-:Y:S01]  /*7e50*/  @!P6 FMUL R33, R33, R33 ;  /* 0x000000212121e220 */ /* 0x004fe20000400000 */
[----:B------:R-:W-:Y:S01]  /*7e60*/  FSETP.GEU.AND P6, PT, R36, -126, PT ;  /* 0xc2fc00002400780b */ /* 0x000fe20003fce000 */
[--C-:B---3--:R-:W-:Y:S01]  /*7e70*/  FFMA R204, R56, UR14, -R22.reuse ;  /* 0x0000000e38cc7c23 */ /* 0x108fe20008000816 */
[----:B------:R-:W-:Y:S01]  /*7e80*/  FFMA R56, R57, UR14, -R22 ;  /* 0x0000000e39387c23 */ /* 0x000fe20008000816 */
[--C-:B------:R-:W-:Y:S01]  /*7e90*/  FFMA R57, R58, UR14, -R18.reuse ;  /* 0x0000000e3a397c23 */ /* 0x100fe20008000812 */
[----:B------:R-:W-:Y:S01]  /*7ea0*/  FFMA R58, R59, UR14, -R18 ;  /* 0x0000000e3b3a7c23 */ /* 0x000fe20008000812 */
[----:B------:R-:W-:Y:S01]  /*7eb0*/  FFMA R59, R61, UR14, -R22 ;  /* 0x0000000e3d3b7c23 */ /* 0x000fe20008000816 */
[----:B------:R-:W2:Y:S01]  /*7ec0*/  MUFU.EX2 R35, R35 ;  /* 0x0000002300237308 */ /* 0x000ea20000000800 */
[----:B----4-:R-:W-:Y:S01]  /*7ed0*/  @!P4 FMUL R11, R11, R11 ;  /* 0x0000000b0b0bc220 */ /* 0x010fe20000400000 */
[----:B------:R-:W-:Y:S01]  /*7ee0*/  FFMA R61, R63, UR14, -R18 ;  /* 0x0000000e3f3d7c23 */ /* 0x000fe20008000812 */
[--C-:B------:R-:W-:Y:S01]  /*7ef0*/  FFMA R63, R64, UR14, -R22.reuse ;  /* 0x0000000e403f7c23 */ /* 0x100fe20008000816 */
[----:B------:R-:W-:Y:S01]  /*7f00*/  FFMA R64, R65, UR14, -R22 ;  /* 0x0000000e41407c23 */ /* 0x000fe20008000816 */
[--C-:B------:R-:W-:Y:S01]  /*7f10*/  FFMA R65, R66, UR14, -R18.reuse ;  /* 0x0000000e42417c23 */ /* 0x100fe20008000812 */
[----:B------:R-:W-:Y:S01]  /*7f20*/  FFMA R66, R71, UR14, -R18 ;  /* 0x0000000e47427c23 */ /* 0x000fe20008000812 */
[----:B------:R-:W-:Y:S01]  /*7f30*/  @!P6 FMUL R36, R36, 0.5 ;  /* 0x3f0000002424e820 */ /* 0x000fe20000400000 */
[--C-:B------:R-:W-:Y:S01]  /*7f40*/  FFMA R71, R72, UR14, -R22.reuse ;  /* 0x0000000e48477c23 */ /* 0x100fe20008000816 */
[----:B-1----:R-:W-:Y:S01]  /*7f50*/  @!P3 FMUL R34, R34, R34 ;  /* 0x000000222222b220 */ /* 0x002fe20000400000 */
[----:B------:R-:W-:Y:S01]  /*7f60*/  FSETP.GEU.AND P3, PT, R39, -126, PT ;  /* 0xc2fc00002700780b */ /* 0x000fe20003f6e000 */
[----:B------:R-:W-:Y:S01]  /*7f70*/  FFMA R72, R73, UR14, -R22 ;  /* 0x0000000e49487c23 */ /* 0x000fe20008000816 */
[--C-:B------:R-:W-:Y:S01]  /*7f80*/  FFMA R73, R74, UR14, -R18.reuse ;  /* 0x0000000e4a497c23 */ /* 0x100fe20008000812 */
[----:B------:R-:W1:Y:S01]  /*7f90*/  MUFU.EX2 R36, R36 ;  /* 0x0000002400247308 */ /* 0x000e620000000800 */
[--C-:B------:R-:W-:Y:S01]  /*7fa0*/  FFMA R74, R75, UR14, -R18.reuse ;  /* 0x0000000e4b4a7c23 */ /* 0x100fe20008000812 */
[--C-:B------:R-:W-:Y:S01]  /*7fb0*/  FFMA R75, R79, UR14, -R18.reuse ;  /* 0x0000000e4f4b7c23 */ /* 0x100fe20008000812 */
[----:B------:R-:W-:Y:S01]  /*7fc0*/  FFMA R79, R83, UR14, -R18 ;  /* 0x0000000e534f7c23 */ /* 0x000fe20008000812 */
[----:B--2---:R-:W-:Y:S01]  /*7fd0*/  @!P2 FMUL R35, R35, R35 ;  /* 0x000000232323a220 */ /* 0x004fe20000400000 */
[----:B------:R-:W-:Y:S01]  /*7fe0*/  FSETP.GEU.AND P2, PT, R44, -126, PT ;  /* 0xc2fc00002c00780b */ /* 0x000fe20003f4e000 */
[----:B------:R-:W-:Y:S01]  /*7ff0*/  FFMA R121, R121, UR14, -R22 ;  /* 0x0000000e79797c23 */ /* 0x000fe20008000816 */
[----:B------:R-:W-:Y:S01]  /*8000*/  FFMA R23, R23, R14, R200 ;  /* 0x0000000e17177223 */ /* 0x000fe200000000c8 */
[--C-:B------:R-:W-:Y:S01]  /*8010*/  FFMA R14, R129, UR14, -R22.reuse ;  /* 0x0000000e810e7c23 */ /* 0x100fe20008000816 */
[----:B------:R-:W-:Y:S01]  /*8020*/  FFMA R128, R128, UR14, -R22 ;  /* 0x0000000e80807c23 */ /* 0x000fe20008000816 */
[----:B------:R-:W-:Y:S01]  /*8030*/  @!P3 FMUL R39, R39, 0.5 ;  /* 0x3f0000002727b820 */ /* 0x000fe20000400000 */
[----:B------:R-:W-:Y:S01]  /*8040*/  FFMA R130, R130, UR14, -R18 ;  /* 0x0000000e82827c23 */ /* 0x000fe20008000812 */
[----:B------:R-:W-:Y:S01]  /*8050*/  FFMA R20, R20, R13, R203 ;  /* 0x0000000d14147223 */ /* 0x000fe200000000cb */
[----:B------:R-:W-:Y:S01]  /*8060*/  FADD R30, R23, R30 ;  /* 0x0000001e171e7221 */ /* 0x000fe20000000000 */
[----:B------:R-:W-:Y:S01]  /*8070*/  FFMA R132, R132, UR14, -R22 ;  /* 0x0000000e84847c23 */ /* 0x000fe20008000816 */
[--C-:B------:R-:W-:Y:S01]  /*8080*/  FFMA R142, R142, UR14, -R18.reuse ;  /* 0x0000000e8e8e7c23 */ /* 0x100fe20008000812 */
[----:B------:R-:W2:Y:S01]  /*8090*/  MUFU.EX2 R39, R39 ;  /* 0x0000002700277308 */ /* 0x000ea20000000800 */
[----:B-1----:R-:W-:Y:S01]  /*80a0*/  @!P6 FMUL R36, R36, R36 ;  /* 0x000000242424e220 */ /* 0x002fe20000400000 */
[----:B------:R-:W-:Y:S01]  /*80b0*/  FSETP.GEU.AND P6, PT, R41, -126, PT ;  /* 0xc2fc00002900780b */ /* 0x000fe20003fce000 */
[----:B------:R-:W-:Y:S01]  /*80c0*/  @!P2 FMUL R44, R44, 0.5 ;  /* 0x3f0000002c2ca820 */ /* 0x000fe20000400000 */
[----:B------:R-:W-:Y:S01]  /*80d0*/  FADD R29, R20, R29 ;  /* 0x0000001d141d7221 */ /* 0x000fe20000000000 */
[----:B------:R-:W-:Y:S01]  /*80e0*/  FADD R31, R30, R31 ;  /* 0x0000001f1e1f7221 */ /* 0x000fe20000000000 */
[--C-:B------:R-:W-:Y:S01]  /*80f0*/  FFMA R20, R131, UR14, -R18.reuse ;  /* 0x0000000e83147c23 */ /* 0x100fe20008000812 */
[----:B------:R-:W-:Y:S01]  /*8100*/  FFMA R30, R135, UR14, -R18 ;  /* 0x0000000e871e7c23 */ /* 0x000fe20008000812 */
[----:B------:R-:W-:Y:S01]  /*8110*/  FADD R202, R29, R202 ;  /* 0x000000ca1dca7221 */ /* 0x000fe20000000000 */
[----:B------:R-:W1:Y:S01]  /*8120*/  MUFU.EX2 R44, R44 ;  /* 0x0000002c002c7308 */ /* 0x000e620000000800 */
[----:B------:R-:W-:Y:S01]  /*8130*/  FADD R28, R31, R28 ;  /* 0x0000001c1f1c7221 */ /* 0x000fe20000000000 */
[----:B------:R-:W-:Y:S01]  /*8140*/  FFMA R29, R134, UR14, -R18 ;  /* 0x0000000e861d7c23 */ /* 0x000fe20008000812 */
[----:B------:R-:W-:Y:S01]  /*8150*/  FADD R202, R202, R201 ;  /* 0x000000c9caca7221 */ /* 0x000fe20000000000 */
[----:B------:R-:W-:Y:S01]  /*8160*/  FFMA R31, R136, UR14, -R22 ;  /* 0x0000000e881f7c23 */ /* 0x000fe20008000816 */
[----:B------:R-:W-:Y:S01]  /*8170*/  FFMA R143, R143, UR14, -R18 ;  /* 0x0000000e8f8f7c23 */ /* 0x000fe20008000812 */
[----:B------:R-:W-:Y:S01]  /*8180*/  @!P6 FMUL R41, R41, 0.5 ;  /* 0x3f0000002929e820 */ /* 0x000fe20000400000 */
[----:B------:R-:W-:Y:S01]  /*8190*/  FADD R23, R202, R11 ;  /* 0x0000000bca177221 */ /* 0x000fe20000000000 */
[----:B--2---:R-:W-:Y:S01]  /*81a0*/  @!P3 FMUL R39, R39, R39 ;  /* 0x000000272727b220 */ /* 0x004fe20000400000 */
[----:B------:R-:W-:Y:S01]  /*81b0*/  FSETP.GEU.AND P3, PT, R43, -126, PT ;  /* 0xc2fc00002b00780b */ /* 0x000fe20003f6e000 */
[--C-:B------:R-:W-:Y:S01]  /*81c0*/  FFMA R144, R144, UR14, -R22.reuse ;  /* 0x0000000e90907c23 */ /* 0x100fe20008000816 */
[----:B------:R-:W-:Y:S01]  /*81d0*/  FFMA R145, R145, UR14, -R22 ;  /* 0x0000000e91917c23 */ /* 0x000fe20008000816 */
[----:B------:R-:W2:Y:S01]  /*81e0*/  MUFU.EX2 R41, R41 ;  /* 0x0000002900297308 */ /* 0x000ea20000000800 */
[--C-:B------:R-:W-:Y:S01]  /*81f0*/  FFMA R146, R146, UR14, -R18.reuse ;  /* 0x0000000e92927c23 */ /* 0x100fe20008000812 */
[----:B------:R-:W-:Y:S01]  /*8200*/  FFMA R147, R147, UR14, -R18 ;  /* 0x0000000e93937c23 */ /* 0x000fe20008000812 */
[----:B------:R-:W-:Y:S01]  /*8210*/  FFMA R148, R148, UR14, -R22 ;  /* 0x0000000e94947c23 */ /* 0x000fe20008000816 */
[----:B------:R-:W-:Y:S01]  /*8220*/  FFMA R150, R150, UR14, -R18 ;  /* 0x0000000e96967c23 */ /* 0x000fe20008000812 */
[----:B-1----:R-:W-:Y:S01]  /*8230*/  @!P2 FMUL R44, R44, R44 ;  /* 0x0000002c2c2ca220 */ /* 0x002fe20000400000 */
[----:B------:R-:W-:-:S04]  /*8240*/  IADD3 R19, R19, 0x1, RZ ;  /* 0x0000000113137810 */ /* 0x000fc80007ffe0ff */
[----:B------:R-:W-:-:S06]  /*8250*/  @!P3 FMUL R43, R43, 0.5 ;  /* 0x3f0000002b2bb820 */ /* 0x000fcc0000400000 */
[----:B------:R-:W1:Y:S01]  /*8260*/  MUFU.EX2 R43, R43 ;  /* 0x0000002b002b7308 */ /* 0x000e620000000800 */
[----:B------:R-:W-:Y:S02]  /*8270*/  WARPGROUP.DEPBAR.LE gsb0, 0x0 ;  /* 0x00008000000079c5 */ /* 0x000fe40000010000 */
[----:B------:R-:W-:Y:S01]  /*8280*/  FFMA R26, R37, UR14, -R22 ;  /* 0x0000000e251a7c23 */ /* 0x000fe20008000816 */
[----:B------:R-:W-:Y:S01]  /*8290*/  FFMA R37, R38, UR14, -R18 ;  /* 0x0000000e26257c23 */ /* 0x000fe20008000812 */
[----:B------:R-:W-:Y:S01]  /*82a0*/  IADD3 R24, R10, 0x40, RZ ;  /* 0x000000400a187810 */ /* 0x000fe20007ffe0ff */
[----:B--2---:R-:W-:Y:S01]  /*82b0*/  @!P6 FMUL R41, R41, R41 ;  /* 0x000000292929e220 */ /* 0x004fe20000400000 */
[----:B------:R-:W-:Y:S02]  /*82c0*/  MOV R25, 0x80000020 ;  /* 0x8000002000197802 */ /* 0x000fe40000000f00 */
[----:B------:R-:W-:Y:S02]  /*82d0*/  FSETP.GEU.AND P5, PT, R37, -126, PT ;  /* 0xc2fc00002500780b */ /* 0x000fe40003fae000 */
[----:B------:R-:W-:-:S02]  /*82e0*/  FSETP.GEU.AND P4, PT, R26, -126, PT ;  /* 0xc2fc00001a00780b */ /* 0x000fc40003f8e000 */
[----:B------:R-:W-:Y:S02]  /*82f0*/  R2UR UR6, R24 ;  /* 0x00000000180672ca */ /* 0x000fe400000e0000 */
[----:B------:R-:W-:Y:S02]  /*8300*/  R2UR UR7, R25 ;  /* 0x00000000190772ca */ /* 0x000fe400000e0000 */
[----:B------:R-:W-:Y:S01]  /*8310*/  F2FP.F16.F32.PACK_AB R24, R32, R11 ;  /* 0x0000000b2018723e */ /* 0x000fe200000000ff */
[----:B-1----:R-:W-:Y:S01]  /*8320*/  @!P3 FMUL R43, R43, R43 ;  /* 0x0000002b2b2bb220 */ /* 0x002fe20000400000 */
[----:B------:R-:W-:Y:S01]  /*8330*/  F2FP.F16.F32.PACK_AB R25, R34, R33 ;  /* 0x000000212219723e */ /* 0x000fe200000000ff */
[----:B------:R-:W-:Y:S01]  /*8340*/  FADD R33, R28, R33 ;  /* 0x000000211c217221 */ /* 0x000fe20000000000 */
[----:B------:R-:W-:Y:S01]  /*8350*/  FSETP.GEU.AND P6, PT, R46, -126, PT ;  /* 0xc2fc00002e00780b */ /* 0x000fe20003fce000 */
[----:B------:R-:W-:Y:S01]  /*8360*/  @!P5 FMUL R37, R37, 0.5 ;  /* 0x3f0000002525d820 */ /* 0x000fe20000400000 */
[----:B------:R-:W-:Y:S01]  /*8370*/  FFMA R28, R133, UR14, -R22 ;  /* 0x0000000e851c7c23 */ /* 0x000fe20008000816 */
[----:B------:R-:W-:Y:S01]  /*8380*/  @!P4 FMUL R26, R26, 0.5 ;  /* 0x3f0000001a1ac820 */ /* 0x000fe20000400000 */
[----:B------:R-:W-:Y:S01]  /*8390*/  FADD R32, R23, R32 ;  /* 0x0000002017207221 */ /* 0x000fe20000000000 */
[----:B------:R-:W-:Y:S01]  /*83a0*/  FADD R34, R33, R34 ;  /* 0x0000002221227221 */ /* 0x000fe20000000000 */
[----:B------:R-:W-:Y:S01]  /*83b0*/  FFMA R33, R138, UR14, -R18 ;  /* 0x0000000e8a217c23 */ /* 0x000fe20008000812 */
[----:B------:R-:W1:Y:S06]  /*83c0*/  MUFU.EX2 R38, R26 ;  /* 0x0000001a00267308 */ /* 0x000e6c0000000800 */
[----:B------:R-:W-:-:S02]  /*83d0*/  @!P6 FMUL R46, R46, 0.5 ;  /* 0x3f0000002e2ee820 */ /* 0x000fc40000400000 */
[----:B------:R-:W2:Y:S08]  /*83e0*/  MUFU.EX2 R37, R37 ;  /* 0x0000002500257308 */ /* 0x000eb00000000800 */
[----:B------:R-:W3:Y:S01]  /*83f0*/  MUFU.EX2 R46, R46 ;  /* 0x0000002e002e7308 */ /* 0x000ee20000000800 */
[----:B-1----:R-:W-:Y:S01]  /*8400*/  @!P4 FMUL R38, R38, R38 ;  /* 0x000000262626c220 */ /* 0x002fe20000400000 */
[----:B------:R-:W-:-:S04]  /*8410*/  FSETP.GEU.AND P4, PT, R42, -126, PT ;  /* 0xc2fc00002a00780b */ /* 0x000fc80003f8e000 */
[----:B------:R-:W-:Y:S01]  /*8420*/  F2FP.F16.F32.PACK_AB R26, R38, R35 ;  /* 0x00000023261a723e */ /* 0x000fe200000000ff */
[----:B------:R-:W-:Y:S01]  /*8430*/  FADD R35, R32, R35 ;  /* 0x0000002320237221 */ /* 0x000fe20000000000 */
[----:B------:R-:W-:Y:S01]  /*8440*/  FFMA R32, R137, UR14, -R22 ;  /* 0x0000000e89207c23 */ /* 0x000fe20008000816 */
[----:B--2---:R-:W-:Y:S01]  /*8450*/  @!P5 FMUL R37, R37, R37 ;  /* 0x000000252525d220 */ /* 0x004fe20000400000 */
[----:B------:R-:W-:Y:S01]  /*8460*/  FSETP.GEU.AND P5, PT, R40, -126, PT ;  /* 0xc2fc00002800780b */ /* 0x000fe20003fae000 */
[----:B------:R-:W-:Y:S01]  /*8470*/  FADD R38, R35, R38 ;  /* 0x0000002623267221 */ /* 0x000fe20000000000 */
[----:B------:R-:W-:Y:S02]  /*8480*/  FFMA R35, R140, UR14, -R22 ;  /* 0x0000000e8c237c23 */ /* 0x000fe40008000816 */
[----:B------:R-:W-:Y:S01]  /*8490*/  F2FP.F16.F32.PACK_AB R27, R36, R37 ;  /* 0x00000025241b723e */ /* 0x000fe200000000ff */
[----:B------:R-:W-:Y:S01]  /*84a0*/  @!P4 FMUL R42, R42, 0.5 ;  /* 0x3f0000002a2ac820 */ /* 0x000fe20000400000 */
[----:B------:R-:W-:Y:S01]  /*84b0*/  FADD R37, R34, R37 ;  /* 0x0000002522257221 */ /* 0x000fe20000000000 */
[----:B---3--:R-:W-:Y:S01]  /*84c0*/  @!P6 FMUL R46, R46, R46 ;  /* 0x0000002e2e2ee220 */ /* 0x008fe20000400000 */
[----:B------:R-:W-:Y:S01]  /*84d0*/  WARPGROUP.ARRIVE ;  /* 0x00000000000079c5 */ /* 0x000fe20000000000 */
[----:B------:R-:W-:Y:S01]  /*84e0*/  FSETP.GEU.AND P6, PT, R50, -126, PT ;  /* 0xc2fc00003200780b */ /* 0x000fe20003fce000 */
[----:B------:R-:W-:Y:S01]  /*84f0*/  FADD R36, R37, R36 ;  /* 0x0000002425247221 */ /* 0x000fe20000000000 */
[----:B------:R-:W1:Y:S01]  /*8500*/  MUFU.EX2 R42, R42 ;  /* 0x0000002a002a7308 */ /* 0x000e620000000800 */
[----:B------:R-:W-:Y:S01]  /*8510*/  FFMA R34, R139, UR14, -R18 ;  /* 0x0000000e8b227c23 */ /* 0x000fe20008000812 */
[----:B------:R-:W-:Y:S01]  /*8520*/  @!P5 FMUL R40, R40, 0.5 ;  /* 0x3f0000002828d820 */ /* 0x000fe20000400000 */
[----:B------:R-:W-:Y:S05]  /*8530*/  HGMMA.64x96x16.F32 R152, R24, gdesc[UR4].tnspB, R152, gsb0 ;  /* 0x4160000418987df0 */ /* 0x000fea0008000898 */
[----:B------:R-:W2:Y:S03]  /*8540*/  MUFU.EX2 R40, R40 ;  /* 0x0000002800287308 */ /* 0x000ea60000000800 */
[----:B------:R-:W-:Y:S01]  /*8550*/  @!P6 FMUL R50, R50, 0.5 ;  /* 0x3f0000003232e820 */ /* 0x000fe20000400000 */
[----:B-1----:R-:W-:Y:S01]  /*8560*/  @!P4 FMUL R42, R42, R42 ;  /* 0x0000002a2a2ac220 */ /* 0x002fe20000400000 */
[----:B------:R-:W-:Y:S01]  /*8570*/  FSETP.GEU.AND P4, PT, R47, -126, PT ;  /* 0xc2fc00002f00780b */ /* 0x000fe20003f8e000 */
[----:B--2---:R-:W-:Y:S01]  /*8580*/  @!P5 FMUL R40, R40, R40 ;  /* 0x000000282828d220 */ /* 0x004fe20000400000 */
[----:B------:R-:W-:-:S11]  /*8590*/  FSETP.GEU.AND P5, PT, R45, -126, PT ;  /* 0xc2fc00002d00780b */ /* 0x000fd60003fae000 */
[----:B------:R-:W-:-:S06]  /*85a0*/  @!P4 FMUL R47, R47, 0.5 ;  /* 0x3f0000002f2fc820 */ /* 0x000fcc0000400000 */
[----:B------:R-:W1:Y:S01]  /*85b0*/  MUFU.EX2 R47, R47 ;  /* 0x0000002f002f7308 */ /* 0x000e620000000800 */
[----:B------:R-:W-:-:S07]  /*85c0*/  @!P5 FMUL R45, R45, 0.5 ;  /* 0x3f0000002d2dd820 */ /* 0x000fce0000400000 */
[----:B------:R-:W2:Y:S01]  /*85d0*/  MUFU.EX2 R45, R45 ;  /* 0x0000002d002d7308 */ /* 0x000ea20000000800 */
        /* <DEDUP_REMOVED lines=14> */
[----:B------:R-:W-:Y:S02]  /*86c0*/  WARPGROUP.DEPBAR.LE gsb0, 0x0 ;  /* 0x00008000000079c5 */ /* 0x000fe40000010000 */
[----:B------:R-:W-:Y:S01]  /*86d0*/  IADD3 R24, R10, 0x80, RZ ;  /* 0x000000800a187810 */ /* 0x000fe20007ffe0ff */
[----:B------:R-:W-:Y:S01]  /*86e0*/  @!P5 FMUL R53, R53, 0.5 ;  /* 0x3f0000003535d820 */ /* 0x000fe20000400000 */
[----:B------:R-:W-:Y:S02]  /*86f0*/  MOV R25, 0x80000020 ;  /* 0x8000002000197802 */ /* 0x000fe40000000f00 */
[----:B------:R-:W-:Y:S02]  /*8700*/  R2UR UR6, R24 ;  /* 0x00000000180672ca */ /* 0x000fe400000e0000 */
[----:B------:R-:W-:Y:S01]  /*8710*/  R2UR UR7, R25 ;  /* 0x00000000190772ca */ /* 0x000fe200000e0000 */
[----:B------:R-:W2:Y:S01]  /*8720*/  MUFU.EX2 R53, R53 ;  /* 0x0000003500357308 */ /* 0x000ea20000000800 */
[----:B------:R-:W-:Y:S01]  /*8730*/  F2FP.F16.F32.PACK_AB R24, R40, R39 ;  /* 0x000000272818723e */ /* 0x000fe200000000ff */
[----:B------:R-:W-:Y:S01]  /*8740*/  FADD R39, R38, R39 ;  /* 0x0000002726277221 */ /* 0x000fe20000000000 */
[----:B------:R-:W-:Y:S01]  /*8750*/  F2FP.F16.F32.PACK_AB R25, R42, R41 ;  /* 0x000000292a19723e */ /* 0x000fe200000000ff */
[----:B------:R-:W-:Y:S01]  /*8760*/  FADD R41, R36, R41 ;  /* 0x0000002924297221 */ /* 0x000fe20000000000 */
[----:B------:R-:W-:Y:S01]  /*8770*/  F2FP.F16.F32.PACK_AB R26, R43, R44 ;  /* 0x0000002c2b1a723e */ /* 0x000fe200000000ff */
[----:B-1----:R-:W-:Y:S01]  /*8780*/  @!P4 FMUL R58, R58, R58 ;  /* 0x0000003a3a3ac220 */ /* 0x002fe20000400000 */
[----:B------:R-:W-:Y:S01]  /*8790*/  F2FP.F16.F32.PACK_AB R27, R46, R45 ;  /* 0x0000002d2e1b723e */ /* 0x000fe200000000ff */
[----:B------:R-:W-:Y:S01]  /*87a0*/  FFMA R36, R141, UR14, -R22 ;  /* 0x0000000e8d247c23 */ /* 0x000fe20008000816 */
[----:B------:R-:W-:Y:S01]  /*87b0*/  FSETP.GEU.AND P4, PT, R63, -126, PT ;  /* 0xc2fc00003f00780b */ /* 0x000fe20003f8e000 */
[----:B------:R-:W-:Y:S01]  /*87c0*/  FADD R39, R39, R40 ;  /* 0x0000002827277221 */ /* 0x000fe20000000000 */
[----:B------:R-:W-:Y:S01]  /*87d0*/  WARPGROUP.ARRIVE ;  /* 0x00000000000079c5 */ /* 0x000fe20000000000 */
[----:B------:R-:W-:-:S02]  /*87e0*/  FADD R42, R41, R42 ;  /* 0x0000002a292a7221 */ /* 0x000fc40000000000 */
[----:B------:R-:W-:Y:S02]  /*87f0*/  FADD R44, R39, R44 ;  /* 0x0000002c272c7221 */ /* 0x000fe40000000000 */
[----:B------:R-:W-:Y:S01]  /*8800*/  FADD R45, R42, R45 ;  /* 0x0000002d2a2d7221 */ /* 0x000fe20000000000 */
[----:B------:R-:W-:Y:S01]  /*8810*/  HGMMA.64x96x16.F32 R152, R24, gdesc[UR4].tnspB, R152, gsb0 ;  /* 0x4160000418987df0 */ /* 0x000fe20008000898 */
[----:B--2---:R-:W-:Y:S01]  /*8820*/  @!P5 FMUL R53, R53, R53 ;  /* 0x000000353535d220 */ /* 0x004fe20000400000 */
[----:B------:R-:W-:Y:S01]  /*8830*/  FSETP.GEU.AND P5, PT, R56, -126, PT ;  /* 0xc2fc00003800780b */ /* 0x000fe20003fae000 */
[----:B------:R-:W-:Y:S01]  /*8840*/  FADD R44, R44, R43 ;  /* 0x0000002b2c2c7221 */ /* 0x000fe20000000000 */
[----:B------:R-:W-:Y:S01]  /*8850*/  FADD R46, R45, R46 ;  /* 0x0000002e2d2e7221 */ /* 0x000fe20000000000 */
[----:B------:R-:W-:-:S06]  /*8860*/  @!P4 FMUL R63, R63, 0.5 ;  /* 0x3f0000003f3fc820 */ /* 0x000fcc0000400000 */
[----:B------:R-:W1:Y:S04]  /*8870*/  MUFU.EX2 R63, R63 ;  /* 0x0000003f003f7308 */ /* 0x000e680000000800 */
[----:B------:R-:W-:-:S06]  /*8880*/  @!P5 FMUL R56, R56, 0.5 ;  /* 0x3f0000003838d820 */ /* 0x000fcc0000400000 */
[----:B------:R-:W2:Y:S01]  /*8890*/  MUFU.EX2 R56, R56 ;  /* 0x0000003800387308 */ /* 0x000ea20000000800 */
[----:B-1----:R-:W-:Y:S01]  /*88a0*/  @!P4 FMUL R63, R63, R63 ;  /* 0x0000003f3f3fc220 */ /* 0x002fe20000400000 */
[----:B--2---:R-:W-:Y:S01]  /*88b0*/  @!P5 FMUL R56, R56, R56 ;  /* 0x000000383838d220 */ /* 0x004fe20000400000 */
[----:B------:R-:W-:Y:S02]  /*88c0*/  WARPGROUP.DEPBAR.LE gsb0, 0x0 ;  /* 0x00008000000079c5 */ /* 0x000fe40000010000 */
[----:B------:R-:W-:Y:S01]  /*88d0*/  FFMA R24, R51, UR14, -R18 ;  /* 0x0000000e33187c23 */ /* 0x000fe20008000812 */
[----:B------:R-:W-:Y:S02]  /*88e0*/  FFMA R26, R52, UR14, -R22 ;  /* 0x0000000e341a7c23 */ /* 0x000fe40008000816 */
[----:B------:R-:W1:Y:S01]  /*88f0*/  MUFU.EX2 R51, R50 ;  /* 0x0000003200337308 */ /* 0x000e620000000800 */
[----:B------:R-:W-:Y:S02]  /*8900*/  MOV R25, 0x80000020 ;  /* 0x8000002000197802 */ /* 0x000fe40000000f00 */
[----:B------:R-:W-:-:S02]  /*8910*/  FSETP.GEU.AND P3, PT, R24, -126, PT ;  /* 0xc2fc00001800780b */ /* 0x000fc40003f6e000 */
[----:B------:R-:W-:Y:S02]  /*8920*/  FSETP.GEU.AND P2, PT, R26, -126, PT ;  /* 0xc2fc00001a00780b */ /* 0x000fe40003f4e000 */
[----:B------:R-:W-:-:S09]  /*8930*/  R2UR UR7, R25 ;  /* 0x00000000190772ca */ /* 0x000fd200000e0000 */
[----:B------:R-:W-:Y:S01]  /*8940*/  @!P3 FMUL R24, R24, 0.5 ;  /* 0x3f0000001818b820 */ /* 0x000fe20000400000 */
[----:B-1----:R-:W-:Y:S01]  /*8950*/  @!P6 FMUL R51, R51, R51 ;  /* 0x000000333333e220 */ /* 0x002fe20000400000 */
[----:B------:R-:W-:Y:S01]  /*8960*/  FSETP.GEU.AND P6, PT, R55, -126, PT ;  /* 0xc2fc00003700780b */ /* 0x000fe20003fce000 */
[----:B------:R-:W-:Y:S01]  /*8970*/  @!P2 FMUL R26, R26, 0.5 ;  /* 0x3f0000001a1aa820 */ /* 0x000fe20000400000 */
[----:B------:R1:W2:Y:S08]  /*8980*/  MUFU.EX2 R52, R24 ;  /* 0x0000001800347308 */ /* 0x0002b00000000800 */
[----:B------:R-:W3:Y:S01]  /*8990*/  MUFU.EX2 R54, R26 ;  /* 0x0000001a00367308 */ /* 0x000ee20000000800 */
[----:B-1----:R-:W-:-:S02]  /*89a0*/  IADD3 R24, R10, 0xc0, RZ ;  /* 0x000000c00a187810 */ /* 0x002fc40007ffe0ff */
[----:B------:R-:W-:Y:S02]  /*89b0*/  @!P6 FMUL R55, R55, 0.5 ;  /* 0x3f0000003737e820 */ /* 0x000fe40000400000 */
[----:B------:R-:W-:Y:S02]  /*89c0*/  R2UR UR6, R24 ;  /* 0x00000000180672ca */ /* 0x000fe400000e0000 */
[----:B------:R-:W-:Y:S01]  /*89d0*/  F2FP.F16.F32.PACK_AB R24, R48, R47 ;  /* 0x0000002f3018723e */ /* 0x000fe200000000ff */
[----:B------:R-:W1:Y:S01]  /*89e0*/  MUFU.EX2 R50, R55 ;  /* 0x0000003700327308 */ /* 0x000e620000000800 */
[----:B--2---:R-:W-:Y:S01]  /*89f0*/  @!P3 FMUL R52, R52, R52 ;  /* 0x000000343434b220 */ /* 0x004fe20000400000 */
[----:B------:R-:W-:Y:S01]  /*8a00*/  FSETP.GEU.AND P3, PT, R204, -126, PT ;  /* 0xc2fc0000cc00780b */ /* 0x000fe20003f6e000 */
[----:B------:R-:W-:-:S03]  /*8a10*/  FADD R47, R44, R47 ;  /* 0x0000002f2c2f7221 */ /* 0x000fc60000000000 */
[----:B------:R-:W-:Y:S01]  /*8a20*/  F2FP.F16.F32.PACK_AB R25, R52, R51 ;  /* 0x000000333419723e */ /* 0x000fe200000000ff */
[----:B------:R-:W-:Y:S01]  /*8a30*/  FADD R51, R46, R51 ;  /* 0x000000332e337221 */ /* 0x000fe20000000000 */
[----:B------:R-:W-:Y:S01]  /*8a40*/  FADD R47, R47, R48 ;  /* 0x000000302f2f7221 */ /* 0x000fe20000000000 */
[----:B---3--:R-:W-:Y:S02]  /*8a50*/  @!P2 FMUL R54, R54, R54 ;  /* 0x000000363636a220 */ /* 0x008fe40000400000 */
[----:B------:R-:W-:-:S03]  /*8a60*/  FADD R52, R51, R52 ;  /* 0x0000003433347221 */ /* 0x000fc60000000000 */
[----:B------:R-:W-:Y:S01]  /*8a70*/  F2FP.F16.F32.PACK_AB R26, R49, R54 ;  /* 0x00000036311a723e */ /* 0x000fe200000000ff */
[----:B------:R-:W-:Y:S01]  /*8a80*/  @!P3 FMUL R204, R204, 0.5 ;  /* 0x3f000000ccccb820 */ /* 0x000fe20000400000 */
[----:B------:R-:W-:Y:S01]  /*8a90*/  FADD R54, R47, R54 ;  /* 0x000000362f367221 */ /* 0x000fe20000000000 */
[----:B-1----:R-:W-:Y:S01]  /*8aa0*/  @!P6 FMUL R50, R50, R50 ;  /* 0x000000323232e220 */ /* 0x002fe20000400000 */
[----:B------:R-:W-:Y:S01]  /*8ab0*/  FSETP.GEU.AND P6, PT, R57, -126, PT ;  /* 0xc2fc00003900780b */ /* 0x000fe20003fce000 */
[----:B------:R1:W2:Y:S01]  /*8ac0*/  MUFU.EX2 R55, R204 ;  /* 0x000000cc00377308 */ /* 0x0002a20000000800 */
[----:B------:R-:W-:Y:S02]  /*8ad0*/  FADD R54, R54, R49 ;  /* 0x0000003136367221 */ /* 0x000fe40000000000 */
[----:B------:R-:W-:Y:S01]  /*8ae0*/  F2FP.F16.F32.PACK_AB R27, R50, R53 ;  /* 0x00000035321b723e */ /* 0x000fe200000000ff */
[----:B------:R-:W-:-:S03]  /*8af0*/  FADD R53, R52, R53 ;  /* 0x0000003534357221 */ /* 0x000fc60000000000 */
[----:B------:R-:W-:Y:S01]  /*8b00*/  WARPGROUP.ARRIVE ;  /* 0x00000000000079c5 */ /* 0x000fe20000000000 */
[----:B------:R-:W-:Y:S01]  /*8b10*/  FADD R50, R53, R50 ;  /* 0x0000003235327221 */ /* 0x000fe20000000000 */
[----:B-1----:R-:W-:Y:S01]  /*8b20*/  FFMA R204, R82, UR14, -R18 ;  /* 0x0000000e52cc7c23 */ /* 0x002fe20008000812 */
[----:B------:R-:W-:Y:S01]  /*8b30*/  FFMA R82, R84, UR14, -R22 ;  /* 0x0000000e54527c23 */ /* 0x000fe20008000816 */
[----:B------:R-:W-:Y:S01]  /*8b40*/  FFMA R84, R87, UR14, -R18 ;  /* 0x0000000e57547c23 */ /* 0x000fe20008000812 */
[----:B------:R-:W-:Y:S01]  /*8b50*/  @!P6 FMUL R57, R57, 0.5 ;  /* 0x3f0000003939e820 */ /* 0x000fe20000400000 */
[----:B------:R-:W-:Y:S01]  /*8b60*/  HGMMA.64x96x16.F32 R152, R24, gdesc[UR4].tnspB, R152, gsb0 ;  /* 0x4160000418987df0 */ /* 0x000fe20008000898 */
[----:B------:R-:W-:Y:S01]  /*8b70*/  FFMA R87, R89, UR14, -R22 ;  /* 0x0000000e59577c23 */ /* 0x000fe20008000816 */
[--C-:B------:R-:W-:Y:S01]  /*8b80*/  FFMA R89, R91, UR14, -R18.reuse ;  /* 0x0000000e5b597c23 */ /* 0x100fe20008000812 */
[----:B------:R-:W-:Y:S01]  /*8b90*/  FFMA R91, R94, UR14, -R18 ;  /* 0x0000000e5e5b7c23 */ /* 0x000fe20008000812 */
[----:B--2---:R-:W-:Y:S01]  /*8ba0*/  @!P3 FMUL R55, R55, R55 ;  /* 0x000000373737b220 */ /* 0x004fe20000400000 */
[----:B------:R-:W1:Y:S01]  /*8bb0*/  MUFU.EX2 R57, R57 ;  /* 0x0000003900397308 */ /* 0x000e620000000800 */
[----:B------:R-:W-:Y:S01]  /*8bc0*/  FSETP.GEU.AND P3, PT, R59, -126, PT ;  /* 0xc2fc00003b00780b */ /* 0x000fe20003f6e000 */
[----:B------:R-:W-:Y:S01]  /*8bd0*/  FFMA R94, R96, UR14, -R22 ;  /* 0x0000000e605e7c23 */ /* 0x000fe20008000816 */
[--C-:B------:R-:W-:Y:S01]  /*8be0*/  FFMA R96, R98, UR14, -R18.reuse ;  /* 0x0000000e62607c23 */ /* 0x100fe20008000812 */
[----:B------:R-:W-:Y:S01]  /*8bf0*/  FFMA R98, R103, UR14, -R18 ;  /* 0x0000000e67627c23 */ /* 0x000fe20008000812 */
[----:B------:R-:W-:Y:S01]  /*8c00*/  FFMA R103, R105, UR14, -R22 ;  /* 0x0000000e69677c23 */ /* 0x000fe20008000816 */
[----:B------:R-:W-:Y:S01]  /*8c10*/  FFMA R105, R107, UR14, -R18 ;  /* 0x0000000e6b697c23 */ /* 0x000fe20008000812 */
[----:B------:R-:W-:Y:S01]  /*8c20*/  FFMA R107, R109, UR14, -R22 ;  /* 0x0000000e6d6b7c23 */ /* 0x000fe20008000816 */
[----:B------:R-:W-:Y:S01]  /*8c30*/  FFMA R109, R111, UR14, -R18 ;  /* 0x0000000e6f6d7c23 */ /* 0x000fe20008000812 */
[----:B------:R-:W-:Y:S01]  /*8c40*/  FFMA R111, R112, UR14, -R22 ;  /* 0x0000000e706f7c23 */ /* 0x000fe20008000816 */
[--C-:B------:R-:W-:Y:S01]  /*8c50*/  FFMA R112, R115, UR14, -R18.reuse ;  /* 0x0000000e73707c23 */ /* 0x100fe20008000812 */
[--C-:B------:R-:W-:Y:S01]  /*8c60*/  FFMA R115, R119, UR14, -R18.reuse ;  /* 0x0000000e77737c23 */ /* 0x100fe20008000812 */
[--C-:B------:R-:W-:Y:S01]  /*8c70*/  FFMA R119, R122, UR14, -R18.reuse ;  /* 0x0000000e7a777c23 */ /* 0x100fe20008000812 */
[----:B------:R-:W-:Y:S01]  /*8c80*/  FFMA R122, R126, UR14, -R18 ;  /* 0x0000000e7e7a7c23 */ /* 0x000fe20008000812 */
[----:B------:R-:W-:Y:S01]  /*8c90*/  @!P3 FMUL R59, R59, 0.5 ;  /* 0x3f0000003b3bb820 */ /* 0x000fe20000400000 */
[----:B-1----:R-:W-:Y:S01]  /*8ca0*/  @!P6 FMUL R57, R57, R57 ;  /* 0x000000393939e220 */ /* 0x002fe20000400000 */
[----:B------:R-:W-:-:S04]  /*8cb0*/  FSETP.GEU.AND P6, PT, R61, -126, PT ;  /* 0xc2fc00003d00780b */ /* 0x000fc80003fce000 */
[----:B------:R-:W1:Y:S09]  /*8cc0*/  MUFU.EX2 R59, R59 ;  /* 0x0000003b003b7308 */ /* 0x000e720000000800 */
[----:B------:R-:W-:-:S06]  /*8cd0*/  @!P6 FMUL R61, R61, 0.5 ;  /* 0x3f0000003d3de820 */ /* 0x000fcc0000400000 */
[----:B------:R-:W2:Y:S01]  /*8ce0*/  MUFU.EX2 R61, R61 ;  /* 0x0000003d003d7308 */ /* 0x000ea20000000800 */
[----:B-1----:R-:W-:Y:S01]  /*8cf0*/  @!P3 FMUL R59, R59, R59 ;  /* 0x0000003b3b3bb220 */ /* 0x002fe20000400000 */
[----:B--2---:R-:W-:Y:S01]  /*8d00*/  @!P6 FMUL R61, R61, R61 ;  /* 0x0000003d3d3de220 */ /* 0x004fe20000400000 */
[----:B------:R-:W-:-:S13]  /*8d10*/  FSETP.GEU.AND P6, PT, R65, -126, PT ;  /* 0xc2fc00004100780b */ /* 0x000fda0003fce000 */
[----:B------:R-:W-:-:S06]  /*8d20*/  @!P6 FMUL R65, R65, 0.5 ;  /* 0x3f0000004141e820 */ /* 0x000fcc0000400000 */
[----:B------:R-:W1:Y:S02]  /*8d30*/  MUFU.EX2 R65, R65 ;  /* 0x0000004100417308 */ /* 0x000e640000000800 */
[----:B-1----:R-:W-:Y:S01]  /*8d40*/  @!P6 FMUL R65, R65, R65 ;  /* 0x000000414141e220 */ /* 0x002fe20000400000 */
[----:B------:R-:W-:Y:S01]  /*8d50*/  FSETP.GEU.AND P6, PT, R66, -126, PT ;  /* 0xc2fc00004200780b */ /* 0x000fe20003fce000 */
[----:B------:R-:W-:Y:S02]  /*8d60*/  WARPGROUP.DEPBAR.LE gsb0, 0x0 ;  /* 0x00008000000079c5 */ /* 0x000fe40000010000 */
[----:B------:R-:W-:Y:S01]  /*8d70*/  FFMA R26, R60, UR14, -R22 ;  /* 0x0000000e3c1a7c23 */ /* 0x000fe20008000816 */
[----:B------:R-:W-:Y:S01]  /*8d80*/  FFMA R60, R62, UR14, -R18 ;  /* 0x0000000e3e3c7c23 */ /* 0x000fe20008000812 */
[----:B------:R-:W-:-:S08]  /*8d90*/  IADD3 R24, R10, 0x100, RZ ;  /* 0x000001000a187810 */ /* 0x000fd00007ffe0ff */
[----:B------:R-:W-:Y:S01]  /*8da0*/  @!P6 FMUL R66, R66, 0.5 ;  /* 0x3f0000004242e820 */ /* 0x000fe20000400000 */
[----:B------:R-:W-:Y:S02]  /*8db0*/  MOV R25, 0x80000020 ;  /* 0x8000002000197802 */ /* 0x000fe40000000f00 */
[----:B------:R-:W-:Y:S02]  /*8dc0*/  FSETP.GEU.AND P5, PT, R60, -126, PT ;  /* 0xc2fc00003c00780b */ /* 0x000fe40003fae000 */
[----:B------:R-:W-:Y:S01]  /*8dd0*/  FSETP.GEU.AND P2, PT, R26, -126, PT ;  /* 0xc2fc00001a00780b */ /* 0x000fe20003f4e000 */
[----:B------:R-:W1:Y:S01]  /*8de0*/  MUFU.EX2 R66, R66 ;  /* 0x0000004200427308 */ /* 0x000e620000000800 */
[----:B------:R-:W-:Y:S02]  /*8df0*/  R2UR UR6, R24 ;  /* 0x00000000180672ca */ /* 0x000fe400000e0000 */
[----:B------:R-:W-:Y:S02]  /*8e00*/  R2UR UR7, R25 ;  /* 0x00000000190772ca */ /* 0x000fe400000e0000 */
[----:B------:R-:W-:Y:S01]  /*8e10*/  F2FP.F16.F32.PACK_AB R24, R56, R55 ;  /* 0x000000373818723e */ /* 0x000fe200000000ff */
[----:B------:R-:W-:Y:S01]  /*8e20*/  FADD R55, R54, R55 ;  /* 0x0000003736377221 */ /* 0x000fe20000000000 */
[----:B------:R-:W-:Y:S01]  /*8e30*/  F2FP.F16.F32.PACK_AB R25, R58, R57 ;  /* 0x000000393a19723e */ /* 0x000fe200000000ff */
[----:B------:R-:W-:-:S02]  /*8e40*/  FADD R57, R50, R57 ;  /* 0x0000003932397221 */ /* 0x000fc40000000000 */
[----:B------:R-:W-:Y:S01]  /*8e50*/  @!P5 FMUL R60, R60, 0.5 ;  /* 0x3f0000003c3cd820 */ /* 0x000fe20000400000 */
[----:B------:R-:W-:Y:S01]  /*8e60*/  FADD R55, R55, R56 ;  /* 0x0000003837377221 */ /* 0x000fe20000000000 */
[----:B------:R-:W-:Y:S01]  /*8e70*/  @!P2 FMUL R26, R26, 0.5 ;  /* 0x3f0000001a1aa820 */ /* 0x000fe20000400000 */
[----:B------:R-:W-:-:S03]  /*8e80*/  FADD R57, R57, R58 ;  /* 0x0000003a39397221 */ /* 0x000fc60000000000 */
[----:B------:R-:W2:Y:S01]  /*8e90*/  MUFU.EX2 R62, R26 ;  /* 0x0000001a003e7308 */ /* 0x000ea20000000800 */
[----:B-1----:R-:W-:Y:S01]  /*8ea0*/  @!P6 FMUL R66, R66, R66 ;  /* 0x000000424242e220 */ /* 0x002fe20000400000 */
[----:B------:R-:W-:-:S06]  /*8eb0*/  FSETP.GEU.AND P6, PT, R73, -126, PT ;  /* 0xc2fc00004900780b */ /* 0x000fcc0003fce000 */
[----:B------:R-:W1:Y:S07]  /*8ec0*/  MUFU.EX2 R60, R60 ;  /* 0x0000003c003c7308 */ /* 0x000e6e0000000800 */
[----:B------:R-:W-:Y:S01]  /*8ed0*/  @!P6 FMUL R73, R73, 0.5 ;  /* 0x3f0000004949e820 */ /* 0x000fe20000400000 */
[----:B--2---:R-:W-:-:S05]  /*8ee0*/  @!P2 FMUL R62, R62, R62 ;  /* 0x0000003e3e3ea220 */ /* 0x004fca0000400000 */
[----:B------:R-:W2:Y:S01]  /*8ef0*/  MUFU.EX2 R73, R73 ;  /* 0x0000004900497308 */ /* 0x000ea20000000800 */
[----:B------:R-:W-:Y:S01]  /*8f00*/  F2FP.F16.F32.PACK_AB R26, R59, R62 ;  /* 0x0000003e3b1a723e */ /* 0x000fe200000000ff */
[----:B------:R-:W-:Y:S01]  /*8f10*/  FADD R62, R55, R62 ;  /* 0x0000003e373e7221 */ /* 0x000fe20000000000 */
[----:B-1----:R-:W-:Y:S01]  /*8f20*/  @!P5 FMUL R60, R60, R60 ;  /* 0x0000003c3c3cd220 */ /* 0x002fe20000400000 */
[----:B------:R-:W-:Y:S02]  /*8f30*/  FSETP.GEU.AND P5, PT, R64, -126, PT ;  /* 0xc2fc00004000780b */ /* 0x000fe40003fae000 */
[----:B------:R-:W-:Y:S02]  /*8f40*/  FADD R62, R62, R59 ;  /* 0x0000003b3e3e7221 */ /* 0x000fe40000000000 */
[----:B------:R-:W-:Y:S01]  /*8f50*/  F2FP.F16.F32.PACK_AB R27, R61, R60 ;  /* 0x0000003c3d1b723e */ /* 0x000fe200000000ff */
[----:B------:R-:W-:-:S03]  /*8f60*/  FADD R60, R57, R60 ;  /* 0x0000003c393c7221 */ /* 0x000fc60000000000 */
[----:B------:R-:W-:Y:S01]  /*8f70*/  WARPGROUP.ARRIVE ;  /* 0x00000000000079c5 */ /* 0x000fe20000000000 */
[----:B------:R-:W-:Y:S01]  /*8f80*/  FADD R60, R60, R61 ;  /* 0x0000003d3c3c7221 */ /* 0x000fe20000000000 */
[----:B--2---:R-:W-:-:S03]  /*8f90*/  @!P6 FMUL R73, R73, R73 ;  /* 0x000000494949e220 */ /* 0x004fc60000400000 */
[----:B------:R-:W-:Y:S01]  /*8fa0*/  @!P5 FMUL R64, R64, 0.5 ;  /* 0x3f0000004040d820 */ /* 0x000fe20000400000 */
[----:B------:R-:W-:Y:S01]  /*8fb0*/  HGMMA.64x96x16.F32 R152, R24, gdesc[UR4].tnspB, R152, gsb0 ;  /* 0x4160000418987df0 */ /* 0x000fe20008000898 */
        /* <DEDUP_REMOVED lines=10> */
[----:B------:R-:W-:-:S13]  /*9060*/  FSETP.GEU.AND P6, PT, R84, -126, PT ;  /* 0xc2fc00005400780b */ /* 0x000fda0003fce000 */
[----:B------:R-:W-:-:S06]  /*9070*/  @!P6 FMUL R84, R84, 0.5 ;  /* 0x3f0000005454e820 */ /* 0x000fcc0000400000 */
[----:B------:R-:W1:Y:S01]  /*9080*/  MUFU.EX2 R84, R84 ;  /* 0x0000005400547308 */ /* 0x000e620000000800 */
[----:B------:R-:W-:Y:S02]  /*9090*/  WARPGROUP.DEPBAR.LE gsb0, 0x0 ;  /* 0x00008000000079c5 */ /* 0x000fe40000010000 */
[----:B------:R-:W-:Y:S01]  /*90a0*/  FFMA R24, R67, UR14, -R18 ;  /* 0x0000000e43187c23 */ /* 0x000fe20008000812 */
[--C-:B------:R-:W-:Y:S01]  /*90b0*/  FFMA R26, R69, UR14, -R22.reuse ;  /* 0x0000000e451a7c23 */ /* 0x100fe20008000816 */
[----:B------:R-:W-:Y:S01]  /*90c0*/  FFMA R67, R68, UR14, -R22 ;  /* 0x0000000e44437c23 */ /* 0x000fe20008000816 */
[----:B------:R-:W-:Y:S01]  /*90d0*/  FFMA R69, R70, UR14, -R18 ;  /* 0x0000000e46457c23 */ /* 0x000fe20008000812 */
[----:B------:R-:W-:Y:S01]  /*90e0*/  MOV R25, 0x80000020 ;  /* 0x8000002000197802 */ /* 0x000fe20000000f00 */
[----:B-1----:R-:W-:Y:S01]  /*90f0*/  @!P6 FMUL R84, R84, R84 ;  /* 0x000000545454e220 */ /* 0x002fe20000400000 */
[----:B------:R-:W-:Y:S02]  /*9100*/  FSETP.GEU.AND P3, PT, R24, -126, PT ;  /* 0xc2fc00001800780b */ /* 0x000fe40003f6e000 */
[----:B------:R-:W-:-:S02]  /*9110*/  FSETP.GEU.AND P2, PT, R67, -126, PT ;  /* 0xc2fc00004300780b */ /* 0x000fc40003f4e000 */
[----:B------:R-:W-:Y:S02]  /*9120*/  FSETP.GEU.AND P5, PT, R69, -126, PT ;  /* 0xc2fc00004500780b */ /* 0x000fe40003fae000 */
[----:B------:R-:W-:Y:S02]  /*9130*/  FSETP.GEU.AND P4, PT, R26, -126, PT ;  /* 0xc2fc00001a00780b */ /* 0x000fe40003f8e000 */
[----:B------:R-:W-:Y:S02]  /*9140*/  R2UR UR7, R25 ;  /* 0x00000000190772ca */ /* 0x000fe400000e0000 */
[----:B------:R-:W-:-:S03]  /*9150*/  FSETP.GEU.AND P6, PT, R87, -126, PT ;  /* 0xc2fc00005700780b */ /* 0x000fc60003fce000 */
[----:B------:R-:W-:Y:S02]  /*9160*/  @!P3 FMUL R24, R24, 0.5 ;  /* 0x3f0000001818b820 */ /* 0x000fe40000400000 */
[----:B------:R-:W-:Y:S02]  /*9170*/  @!P2 FMUL R67, R67, 0.5 ;  /* 0x3f0000004343a820 */ /* 0x000fe40000400000 */
[----:B------:R-:W-:Y:S01]  /*9180*/  @!P5 FMUL R69, R69, 0.5 ;  /* 0x3f0000004545d820 */ /* 0x000fe20000400000 */
[----:B------:R1:W2:Y:S01]  /*9190*/  MUFU.EX2 R68, R24 ;  /* 0x0000001800447308 */ /* 0x0002a20000000800 */
[----:B------:R-:W-:-:S04]  /*91a0*/  @!P4 FMUL R26, R26, 0.5 ;  /* 0x3f0000001a1ac820 */ /* 0x000fc80000400000 */
[----:B------:R-:W-:-:S03]  /*91b0*/  @!P6 FMUL R87, R87, 0.5 ;  /* 0x3f0000005757e820 */ /* 0x000fc60000400000 */
[----:B------:R-:W3:Y:S01]  /*91c0*/  MUFU.EX2 R67, R67 ;  /* 0x0000004300437308 */ /* 0x000ee20000000800 */
[----:B-1----:R-:W-:-:S04]  /*91d0*/  IADD3 R24, R10, 0x140, RZ ;  /* 0x000001400a187810 */ /* 0x002fc80007ffe0ff */
        /* <DEDUP_REMOVED lines=8> */
[----:B------:R-:W2:Y:S01]  /*9260*/  MUFU.EX2 R69, R69 ;  /* 0x0000004500457308 */ /* 0x000ea20000000800 */
[----:B---3--:R-:W-:Y:S01]  /*9270*/  @!P2 FMUL R67, R67, R67 ;  /* 0x000000434343a220 */ /* 0x008fe20000400000 */
[----:B------:R-:W-:Y:S01]  /*9280*/  FADD R64, R63, R64 ;  /* 0x000000403f407221 */ /* 0x000fe20000000000 */
[----:B------:R-:W-:-:S04]  /*9290*/  FADD R68, R65, R68 ;  /* 0x0000004441447221 */ /* 0x000fc80000000000 */
[----:B------:R-:W-:Y:S01]  /*92a0*/  @!P3 FMUL R71, R71, 0.5 ;  /* 0x3f0000004747b820 */ /* 0x000fe20000400000 */
[----:B------:R-:W3:Y:S01]  /*92b0*/  MUFU.EX2 R87, R87 ;  /* 0x0000005700577308 */ /* 0x000ee20000000800 */
[----:B-1----:R-:W-:Y:S01]  /*92c0*/  @!P4 FMUL R70, R70, R70 ;  /* 0x000000464646c220 */ /* 0x002fe20000400000 */
[----:B------:R-:W-:-:S04]  /*92d0*/  FSETP.GEU.AND P4, PT, R74, -126, PT ;  /* 0xc2fc00004a00780b */ /* 0x000fc80003f8e000 */
[----:B------:R-:W-:Y:S01]  /*92e0*/  F2FP.F16.F32.PACK_AB R26, R70, R67 ;  /* 0x00000043461a723e */ /* 0x000fe200000000ff */
[----:B------:R-:W-:Y:S01]  /*92f0*/  FADD R67, R64, R67 ;  /* 0x0000004340437221 */ /* 0x000fe20000000000 */
[----:B------:R-:W1:Y:S01]  /*9300*/  MUFU.EX2 R71, R71 ;  /* 0x0000004700477308 */ /* 0x000e620000000800 */
[----:B--2---:R-:W-:Y:S01]  /*9310*/  @!P5 FMUL R69, R69, R69 ;  /* 0x000000454545d220 */ /* 0x004fe20000400000 */
[----:B------:R-:W-:Y:S01]  /*9320*/  FSETP.GEU.AND P5, PT, R72, -126, PT ;  /* 0xc2fc00004800780b */ /* 0x000fe20003fae000 */
[----:B------:R-:W-:-:S03]  /*9330*/  FADD R70, R67, R70 ;  /* 0x0000004643467221 */ /* 0x000fc60000000000 */
[----:B------:R-:W-:Y:S01]  /*9340*/  F2FP.F16.F32.PACK_AB R27, R66, R69 ;  /* 0x00000045421b723e */ /* 0x000fe200000000ff */
[----:B------:R-:W-:Y:S01]  /*9350*/  @!P4 FMUL R74, R74, 0.5 ;  /* 0x3f0000004a4ac820 */ /* 0x000fe20000400000 */
[----:B------:R-:W-:Y:S01]  /*9360*/  FADD R69, R68, R69 ;  /* 0x0000004544457221 */ /* 0x000fe20000000000 */
[----:B---3--:R-:W-:Y:S01]  /*9370*/  @!P6 FMUL R87, R87, R87 ;  /* 0x000000575757e220 */ /* 0x008fe20000400000 */
[----:B------:R-:W-:Y:S01]  /*9380*/  WARPGROUP.ARRIVE ;  /* 0x00000000000079c5 */ /* 0x000fe20000000000 */
[----:B------:R-:W-:Y:S01]  /*9390*/  FSETP.GEU.AND P6, PT, R91, -126, PT ;  /* 0xc2fc00005b00780b */ /* 0x000fe20003fce000 */
[----:B------:R-:W-:Y:S01]  /*93a0*/  FADD R66, R69, R66 ;  /* 0x0000004245427221 */ /* 0x000fe20000000000 */
[----:B------:R-:W2:Y:S02]  /*93b0*/  MUFU.EX2 R74, R74 ;  /* 0x0000004a004a7308 */ /* 0x000ea40000000800 */
[----:B------:R-:W-:Y:S01]  /*93c0*/  @!P5 FMUL R72, R72, 0.5 ;  /* 0x3f0000004848d820 */ /* 0x000fe20000400000 */
[----:B------:R-:W-:Y:S01]  /*93d0*/  HGMMA.64x96x16.F32 R152, R24, gdesc[UR4].tnspB, R152, gsb0 ;  /* 0x4160000418987df0 */ /* 0x000fe20008000898 */
[----:B-1----:R-:W-:-:S04]  /*93e0*/  @!P3 FMUL R71, R71, R71 ;  /* 0x000000474747b220 */ /* 0x002fc80000400000 */
[----:B------:R-:W1:Y:S03]  /*93f0*/  MUFU.EX2 R72, R72 ;  /* 0x0000004800487308 */ /* 0x000e660000000800 */
[----:B------:R-:W-:Y:S01]  /*9400*/  @!P6 FMUL R91, R91, 0.5 ;  /* 0x3f0000005b5be820 */ /* 0x000fe20000400000 */
[----:B--2---:R-:W-:Y:S01]  /*9410*/  @!P4 FMUL R74, R74, R74 ;  /* 0x0000004a4a4ac220 */ /* 0x004fe20000400000 */
[----:B------:R-:W-:-:S04]  /*9420*/  FSETP.GEU.AND P4, PT, R80, -126, PT ;  /* 0xc2fc00005000780b */ /* 0x000fc80003f8e000 */
[----:B------:R-:W2:Y:S01]  /*9430*/  MUFU.EX2 R91, R91 ;  /* 0x0000005b005b7308 */ /* 0x000ea20000000800 */
[----:B-1----:R-:W-:Y:S01]  /*9440*/  @!P5 FMUL R72, R72, R72 ;  /* 0x000000484848d220 */ /* 0x002fe20000400000 */
[----:B------:R-:W-:-:S07]  /*9450*/  FSETP.GEU.AND P5, PT, R78, -126, PT ;  /* 0xc2fc00004e00780b */ /* 0x000fce0003fae000 */
[----:B------:R-:W-:Y:S01]  /*9460*/  @!P4 FMUL R80, R80, 0.5 ;  /* 0x3f0000005050c820 */ /* 0x000fe20000400000 */
[----:B--2---:R-:W-:-:S05]  /*9470*/  @!P6 FMUL R91, R91, R91 ;  /* 0x0000005b5b5be220 */ /* 0x004fca0000400000 */
        /* <DEDUP_REMOVED lines=18> */
[--C-:B------:R-:W-:Y:S01]  /*95a0*/  FFMA R26, R76, UR14, -R22.reuse ;  /* 0x0000000e4c1a7c23 */ /* 0x100fe20008000816 */
[----:B------:R-:W-:Y:S01]  /*95b0*/  FFMA R76, R77, UR14, -R22 ;  /* 0x0000000e4d4c7c23 */ /* 0x000fe20008000816 */
[----:B------:R-:W-:Y:S01]  /*95c0*/  IADD3 R24, R10, 0x180, RZ ;  /* 0x000001800a187810 */ /* 0x000fe20007ffe0ff */
[----:B------:R-:W-:Y:S01]  /*95d0*/  @!P5 FMUL R205, R205, 0.5 ;  /* 0x3f000000cdcdd820 */ /* 0x000fe20000400000 */
[----:B------:R-:W-:Y:S02]  /*95e0*/  MOV R25, 0x80000020 ;  /* 0x8000002000197802 */ /* 0x000fe40000000f00 */
[----:B------:R-:W-:Y:S02]  /*95f0*/  FSETP.GEU.AND P3, PT, R76, -126, PT ;  /* 0xc2fc00004c00780b */ /* 0x000fe40003f6e000 */
[----:B------:R-:W-:-:S02]  /*9600*/  FSETP.GEU.AND P2, PT, R26, -126, PT ;  /* 0xc2fc00001a00780b */ /* 0x000fc40003f4e000 */
[----:B------:R-:W-:Y:S02]  /*9610*/  R2UR UR6, R24 ;  /* 0x00000000180672ca */ /* 0x000fe400000e0000 */
[----:B------:R-:W-:Y:S01]  /*9620*/  R2UR UR7, R25 ;  /* 0x00000000190772ca */ /* 0x000fe200000e0000 */
[----:B-1----:R-:W-:Y:S01]  /*9630*/  @!P4 FMUL R88, R88, R88 ;  /* 0x000000585858c220 */ /* 0x002fe20000400000 */
[----:B------:R-:W-:Y:S01]  /*9640*/  F2FP.F16.F32.PACK_AB R24, R72, R71 ;  /* 0x000000474818723e */ /* 0x000fe200000000ff */
[----:B------:R-:W-:Y:S01]  /*9650*/  FADD R71, R70, R71 ;  /* 0x0000004746477221 */ /* 0x000fe20000000000 */
[----:B------:R-:W-:Y:S01]  /*9660*/  F2FP.F16.F32.PACK_AB R25, R74, R73 ;  /* 0x000000494a19723e */ /* 0x000fe200000000ff */
[----:B------:R-:W-:Y:S01]  /*9670*/  FADD R73, R66, R73 ;  /* 0x0000004942497221 */ /* 0x000fe20000000000 */
[----:B------:R-:W-:Y:S01]  /*9680*/  F2FP.F16.F32.PACK_AB R27, R75, R78 ;  /* 0x0000004e4b1b723e */ /* 0x000fe200000000ff */
[----:B------:R-:W-:Y:S01]  /*9690*/  @!P3 FMUL R76, R76, 0.5 ;  /* 0x3f0000004c4cb820 */ /* 0x000fe20000400000 */
[----:B------:R-:W-:Y:S01]  /*96a0*/  FADD R72, R71, R72 ;  /* 0x0000004847487221 */ /* 0x000fe20000000000 */
[----:B------:R-:W-:Y:S01]  /*96b0*/  @!P2 FMUL R26, R26, 0.5 ;  /* 0x3f0000001a1aa820 */ /* 0x000fe20000400000 */
[----:B------:R-:W-:-:S03]  /*96c0*/  FADD R73, R73, R74 ;  /* 0x0000004a49497221 */ /* 0x000fc60000000000 */
[----:B------:R-:W1:Y:S01]  /*96d0*/  MUFU.EX2 R77, R26 ;  /* 0x0000001a004d7308 */ /* 0x000e620000000800 */
[----:B------:R-:W-:-:S04]  /*96e0*/  FADD R78, R73, R78 ;  /* 0x0000004e494e7221 */ /* 0x000fc80000000000 */
[----:B------:R-:W-:-:S03]  /*96f0*/  FADD R75, R78, R75 ;  /* 0x0000004b4e4b7221 */ /* 0x000fc60000000000 */
[----:B------:R-:W2:Y:S01]  /*9700*/  MUFU.EX2 R76, R76 ;  /* 0x0000004c004c7308 */ /* 0x000ea20000000800 */
[----:B-1----:R-:W-:Y:S01]  /*9710*/  @!P2 FMUL R77, R77, R77 ;  /* 0x0000004d4d4da220 */ /* 0x002fe20000400000 */
[----:B------:R-:W-:Y:S01]  /*9720*/  FSETP.GEU.AND P2, PT, R82, -126, PT ;  /* 0xc2fc00005200780b */ /* 0x000fe20003f4e000 */
[----:B--2---:R-:W-:Y:S01]  /*9730*/  @!P3 FMUL R76, R76, R76 ;  /* 0x0000004c4c4cb220 */ /* 0x004fe20000400000 */
[----:B------:R-:W-:-:S04]  /*9740*/  FSETP.GEU.AND P3, PT, R81, -126, PT ;  /* 0xc2fc00005100780b */ /* 0x000fc80003f6e000 */
[----:B------:R-:W-:-:S07]  /*9750*/  F2FP.F16.F32.PACK_AB R26, R76, R77 ;  /* 0x0000004d4c1a723e */ /* 0x000fce00000000ff */
[----:B------:R-:W-:Y:S01]  /*9760*/  @!P2 FMUL R82, R82, 0.5 ;  /* 0x3f0000005252a820 */ /* 0x000fe20000400000 */
[----:B------:R-:W-:Y:S01]  /*9770*/  FADD R77, R72, R77 ;  /* 0x0000004d484d7221 */ /* 0x000fe20000000000 */
[----:B------:R-:W-:-:S03]  /*9780*/  WARPGROUP.ARRIVE ;  /* 0x00000000000079c5 */ /* 0x000fc60000000000 */
[----:B------:R-:W-:Y:S01]  /*9790*/  FADD R77, R77, R76 ;  /* 0x0000004c4d4d7221 */ /* 0x000fe20000000000 */
[----:B------:R-:W1:Y:S01]  /*97a0*/  MUFU.EX2 R82, R82 ;  /* 0x0000005200527308 */ /* 0x000e620000000800 */
[----:B------:R-:W-:Y:S01]  /*97b0*/  @!P3 FMUL R81, R81, 0.5 ;  /* 0x3f0000005151b820 */ /* 0x000fe20000400000 */
[----:B------:R-:W-:Y:S06]  /*97c0*/  HGMMA.64x96x16.F32 R152, R24, gdesc[UR4].tnspB, R152, gsb0 ;  /* 0x4160000418987df0 */ /* 0x000fec0008000898 */
[----:B------:R-:W2:Y:S01]  /*97d0*/  MUFU.EX2 R83, R81 ;  /* 0x0000005100537308 */ /* 0x000ea20000000800 */
[----:B-1----:R-:W-:Y:S01]  /*97e0*/  @!P2 FMUL R82, R82, R82 ;  /* 0x000000525252a220 */ /* 0x002fe20000400000 */
[----:B--2---:R-:W-:Y:S01]  /*97f0*/  @!P3 FMUL R83, R83, R83 ;  /* 0x000000535353b220 */ /* 0x004fe20000400000 */
[----:B------:R-:W-:-:S13]  /*9800*/  FSETP.GEU.AND P3, PT, R86, -126, PT ;  /* 0xc2fc00005600780b */ /* 0x000fda0003f6e000 */
[----:B------:R-:W-:-:S04]  /*9810*/  @!P3 FMUL R86, R86, 0.5 ;  /* 0x3f0000005656b820 */ /* 0x000fc80000400000 */
[----:B------:R-:W1:Y:S08]  /*9820*/  MUFU.EX2 R81, R86 ;  /* 0x0000005600517308 */ /* 0x000e700000000800 */
        /* <DEDUP_REMOVED lines=13> */
[----:B------:R-:W-:Y:S01]  /*9900*/  @!P3 FMUL R94, R94, 0.5 ;  /* 0x3f0000005e5eb820 */ /* 0x000fe20000400000 */
[----:B------:R-:W-:Y:S02]  /*9910*/  WARPGROUP.DEPBAR.LE gsb0, 0x0 ;  /* 0x00008000000079c5 */ /* 0x000fe40000010000 */
[----:B------:R-:W-:Y:S02]  /*9920*/  IADD3 R24, R10, 0x1c0, RZ ;  /* 0x000001c00a187810 */ /* 0x000fe40007ffe0ff */
[----:B------:R-:W-:Y:S01]  /*9930*/  MOV R25, 0x80000020 ;  /* 0x8000002000197802 */ /* 0x000fe20000000f00 */
[----:B------:R-:W1:Y:S01]  /*9940*/  MUFU.EX2 R94, R94 ;  /* 0x0000005e005e7308 */ /* 0x000e620000000800 */
[----:B------:R-:W-:Y:S01]  /*9950*/  R2UR UR6, R24 ;  /* 0x00000000180672ca */ /* 0x000fe200000e0000 */
[----:B------:R-:W-:Y:S01]  /*9960*/  @!P5 FMUL R96, R96, 0.5 ;  /* 0x3f0000006060d820 */ /* 0x000fe20000400000 */
[----:B------:R-:W-:Y:S02]  /*9970*/  R2UR UR7, R25 ;  /* 0x00000000190772ca */ /* 0x000fe400000e0000 */
[----:B------:R-:W-:Y:S01]  /*9980*/  F2FP.F16.F32.PACK_AB R24, R83, R80 ;  /* 0x000000505318723e */ /* 0x000fe200000000ff */
[----:B------:R-:W-:Y:S01]  /*9990*/  FADD R80, R77, R80 ;  /* 0x000000504d507221 */ /* 0x000fe20000000000 */
[----:B------:R-:W-:Y:S01]  /*99a0*/  F2FP.F16.F32.PACK_AB R25, R79, R204 ;  /* 0x000000cc4f19723e */ /* 0x000fe200000000ff */
[----:B------:R-:W2:Y:S01]  /*99b0*/  MUFU.EX2 R96, R96 ;  /* 0x0000006000607308 */ /* 0x000ea20000000800 */
[----:B------:R-:W-:Y:S01]  /*99c0*/  F2FP.F16.F32.PACK_AB R26, R85, R82 ;  /* 0x00000052551a723e */ /* 0x000fe200000000ff */
[----:B------:R-:W-:Y:S01]  /*99d0*/  FADD R204, R75, R204 ;  /* 0x000000cc4bcc7221 */ /* 0x000fe20000000000 */
[----:B------:R-:W-:Y:S01]  /*99e0*/  F2FP.F16.F32.PACK_AB R27, R84, R81 ;  /* 0x00000051541b723e */ /* 0x000fe200000000ff */
[----:B------:R-:W-:-:S02]  /*99f0*/  FADD R83, R80, R83 ;  /* 0x0000005350537221 */ /* 0x000fc40000000000 */
[----:B------:R-:W-:Y:S01]  /*9a00*/  FADD R204, R204, R79 ;  /* 0x0000004fcccc7221 */ /* 0x000fe20000000000 */
[----:B------:R-:W-:Y:S01]  /*9a10*/  WARPGROUP.ARRIVE ;  /* 0x00000000000079c5 */ /* 0x000fe20000000000 */
[----:B------:R-:W-:Y:S01]  /*9a20*/  FADD R82, R83, R82 ;  /* 0x0000005253527221 */ /* 0x000fe20000000000 */
[----:B-1----:R-:W-:Y:S01]  /*9a30*/  @!P3 FMUL R94, R94, R94 ;  /* 0x0000005e5e5eb220 */ /* 0x002fe20000400000 */
[----:B------:R-:W-:Y:S02]  /*9a40*/  FADD R81, R204, R81 ;  /* 0x00000051cc517221 */ /* 0x000fe40000000000 */
[----:B------:R-:W-:Y:S01]  /*9a50*/  FADD R85, R82, R85 ;  /* 0x0000005552557221 */ /* 0x000fe20000000000 */
[----:B------:R-:W-:Y:S01]  /*9a60*/  HGMMA.64x96x16.F32 R152, R24, gdesc[UR4].tnspB, R152, gsb0 ;  /* 0x4160000418987df0 */ /* 0x000fe20008000898 */
[----:B------:R-:W-:Y:S01]  /*9a70*/  FADD R81, R81, R84 ;  /* 0x0000005451517221 */ /* 0x000fe20000000000 */
[----:B--2---:R-:W-:Y:S01]  /*9a80*/  @!P5 FMUL R96, R96, R96 ;  /* 0x000000606060d220 */ /* 0x004fe20000400000 */
[----:B------:R-:W-:-:S13]  /*9a90*/  FSETP.GEU.AND P5, PT, R98, -126, PT ;  /* 0xc2fc00006200780b */ /* 0x000fda0003fae000 */
[----:B------:R-:W-:-:S06]  /*9aa0*/  @!P5 FMUL R98, R98, 0.5 ;  /* 0x3f0000006262d820 */ /* 0x000fcc0000400000 */
[----:B------:R-:W1:Y:S02]  /*9ab0*/  MUFU.EX2 R98, R98 ;  /* 0x0000006200627308 */ /* 0x000e640000000800 */
[----:B-1----:R-:W-:Y:S01]  /*9ac0*/  @!P5 FMUL R98, R98, R98 ;  /* 0x000000626262d220 */ /* 0x002fe20000400000 */
[----:B------:R-:W-:Y:S02]  /*9ad0*/  WARPGROUP.DEPBAR.LE gsb0, 0x0 ;  /* 0x00008000000079c5 */ /* 0x000fe40000010000 */
[----:B------:R-:W-:Y:S01]  /*9ae0*/  FFMA R26, R92, UR14, -R22 ;  /* 0x0000000e5c1a7c23 */ /* 0x000fe20008000816 */
[----:B------:R-:W-:Y:S01]  /*9af0*/  FFMA R92, R95, UR14, -R18 ;  /* 0x0000000e5f5c7c23 */ /* 0x000fe20008000812 */
[----:B------:R-:W-:Y:S01]  /*9b00*/  IADD3 R24, R10, 0x200, RZ ;  /* 0x000002000a187810 */ /* 0x000fe20007ffe0ff */
[----:B------:R-:W-:Y:S01]  /*9b10*/  FFMA R95, R97, UR14, -R22 ;  /* 0x0000000e615f7c23 */ /* 0x000fe20008000816 */
[----:B------:R-:W-:Y:S01]  /*9b20*/  MOV R25, 0x80000020 ;  /* 0x8000002000197802 */ /* 0x000fe20000000f00 */
[----:B------:R-:W-:Y:S01]  /*9b30*/  FFMA R97, R99, UR14, -R18 ;  /* 0x0000000e63617c23 */ /* 0x000fe20008000812 */
[----:B------:R-:W-:Y:S01]  /*9b40*/  FSETP.GEU.AND P4, PT, R92, -126, PT ;  /* 0xc2fc00005c00780b */ /* 0x000fe20003f8e000 */
[--C-:B------:R-:W-:Y:S01]  /*9b50*/  FFMA R99, R100, UR14, -R22.reuse ;  /* 0x0000000e64637c23 */ /* 0x100fe20008000816 */
[----:B------:R-:W-:Y:S01]  /*9b60*/  FSETP.GEU.AND P2, PT, R26, -126, PT ;  /* 0xc2fc00001a00780b */ /* 0x000fe20003f4e000 */
[----:B------:R-:W-:Y:S01]  /*9b70*/  FFMA R100, R101, UR14, -R22 ;  /* 0x0000000e65647c23 */ /* 0x000fe20008000816 */
[----:B------:R-:W-:Y:S01]  /*9b80*/  R2UR UR6, R24 ;  /* 0x00000000180672ca */ /* 0x000fe200000e0000 */
[----:B------:R-:W-:Y:S01]  /*9b90*/  FFMA R101, R102, UR14, -R18 ;  /* 0x0000000e66657c23 */ /* 0x000fe20008000812 */
[----:B------:R-:W-:Y:S01]  /*9ba0*/  R2UR UR7, R25 ;  /* 0x00000000190772ca */ /* 0x000fe200000e0000 */
[----:B------:R-:W-:Y:S01]  /*9bb0*/  FFMA R102, R104, UR14, -R22 ;  /* 0x0000000e68667c23 */ /* 0x000fe20008000816 */
[----:B------:R-:W-:Y:S01]  /*9bc0*/  F2FP.F16.F32.PACK_AB R24, R87, R86 ;  /* 0x000000565718723e */ /* 0x000fe200000000ff */
[--C-:B------:R-:W-:Y:S01]  /*9bd0*/  FFMA R104, R106, UR14, -R18.reuse ;  /* 0x0000000e6a687c23 */ /* 0x100fe20008000812 */
[----:B------:R-:W-:Y:S01]  /*9be0*/  F2FP.F16.F32.PACK_AB R25, R89, R88 ;  /* 0x000000585919723e */ /* 0x000fe200000000ff */
[----:B------:R-:W-:Y:S01]  /*9bf0*/  FFMA R106, R110, UR14, -R18 ;  /* 0x0000000e6e6a7c23 */ /* 0x000fe20008000812 */
[----:B------:R-:W-:Y:S01]  /*9c00*/  FSETP.GEU.AND P6, PT, R95, -126, PT ;  /* 0xc2fc00005f00780b */ /* 0x000fe20003fce000 */
[----:B------:R-:W-:Y:S01]  /*9c10*/  @!P4 FMUL R92, R92, 0.5 ;  /* 0x3f0000005c5cc820 */ /* 0x000fe20000400000 */
[----:B------:R-:W-:Y:S01]  /*9c20*/  FSETP.GEU.AND P3, PT, R100, -126, PT ;  /* 0xc2fc00006400780b */ /* 0x000fe20003f6e000 */
[----:B------:R-:W-:Y:S01]  /*9c30*/  @!P2 FMUL R26, R26, 0.5 ;  /* 0x3f0000001a1aa820 */ /* 0x000fe20000400000 */
[----:B------:R-:W-:Y:S01]  /*9c40*/  FSETP.GEU.AND P5, PT, R104, -126, PT ;  /* 0xc2fc00006800780b */ /* 0x000fe20003fae000 */
[--C-:B------:R-:W-:Y:S01]  /*9c50*/  FFMA R110, R113, UR14, -R22.reuse ;  /* 0x0000000e716e7c23 */ /* 0x100fe20008000816 */
[--C-:B------:R-:W-:Y:S01]  /*9c60*/  FFMA R113, R116, UR14, -R22.reuse ;  /* 0x0000000e74717c23 */ /* 0x100fe20008000816 */
[----:B------:R-:W1:Y:S01]  /*9c70*/  MUFU.EX2 R93, R26 ;  /* 0x0000001a005d7308 */ /* 0x000e620000000800 */
[--C-:B------:R-:W-:Y:S01]  /*9c80*/  FFMA R116, R117, UR14, -R22.reuse ;  /* 0x0000000e75747c23 */ /* 0x100fe20008000816 */
[----:B------:R-:W-:Y:S01]  /*9c90*/  FFMA R117, R120, UR14, -R22 ;  /* 0x0000000e78757c23 */ /* 0x000fe20008000816 */
[--C-:B------:R-:W-:Y:S01]  /*9ca0*/  FFMA R120, R123, UR14, -R18.reuse ;  /* 0x0000000e7b787c23 */ /* 0x100fe20008000812 */
[--C-:B------:R-:W-:Y:S01]  /*9cb0*/  FFMA R123, R127, UR14, -R18.reuse ;  /* 0x0000000e7f7b7c23 */ /* 0x100fe20008000812 */
[----:B------:R-:W-:Y:S01]  /*9cc0*/  FFMA R18, R151, UR14, -R18 ;  /* 0x0000000e97127c23 */ /* 0x000fe20008000812 */
[----:B------:R-:W-:Y:S01]  /*9cd0*/  @!P6 FMUL R95, R95, 0.5 ;  /* 0x3f0000005f5fe820 */ /* 0x000fe20000400000 */
[----:B------:R-:W-:Y:S01]  /*9ce0*/  FADD R86, R85, R86 ;  /* 0x0000005655567221 */ /* 0x000fe20000000000 */
[----:B------:R-:W2:Y:S01]  /*9cf0*/  MUFU.EX2 R92, R92 ;  /* 0x0000005c005c7308 */ /* 0x000ea20000000800 */
[----:B------:R-:W-:Y:S01]  /*9d00*/  @!P3 FMUL R100, R100, 0.5 ;  /* 0x3f0000006464b820 */ /* 0x000fe20000400000 */
[----:B------:R-:W-:Y:S01]  /*9d10*/  @!P5 FMUL R104, R104, 0.5 ;  /* 0x3f0000006868d820 */ /* 0x000fe20000400000 */
[----:B------:R-:W-:Y:S01]  /*9d20*/  FADD R88, R81, R88 ;  /* 0x0000005851587221 */ /* 0x000fe20000000000 */
[----:B------:R-:W-:-:S03]  /*9d30*/  FADD R86, R86, R87 ;  /* 0x0000005756567221 */ /* 0x000fc60000000000 */
[----:B------:R-:W-:Y:S01]  /*9d40*/  FADD R88, R88, R89 ;  /* 0x0000005958587221 */ /* 0x000fe20000000000 */
        /* <DEDUP_REMOVED lines=11> */
[----:B------:R-:W2:Y:S01]  /*9e00*/  MUFU.EX2 R104, R104 ;  /* 0x0000006800687308 */ /* 0x000ea20000000800 */
[----:B---3--:R-:W-:Y:S01]  /*9e10*/  @!P6 FMUL R95, R95, R95 ;  /* 0x0000005f5f5fe220 */ /* 0x008fe20000400000 */
[----:B------:R-:W-:Y:S01]  /*9e20*/  WARPGROUP.ARRIVE ;  /* 0x00000000000079c5 */ /* 0x000fe20000000000 */
[----:B------:R-:W-:Y:S01]  /*9e30*/  FSETP.GEU.AND P6, PT, R101, -126, PT ;  /* 0xc2fc00006500780b */ /* 0x000fe20003fce000 */
[----:B------:R-:W-:-:S03]  /*9e40*/  FADD R91, R88, R91 ;  /* 0x0000005b585b7221 */ /* 0x000fc60000000000 */
[----:B------:R-:W-:Y:S01]  /*9e50*/  @!P4 FMUL R97, R97, 0.5 ;  /* 0x3f0000006161c820 */ /* 0x000fe20000400000 */
[----:B------:R-:W-:Y:S01]  /*9e60*/  HGMMA.64x96x16.F32 R152, R24, gdesc[UR4].tnspB, R152, gsb0 ;  /* 0x4160000418987df0 */ /* 0x000fe20008000898 */
[----:B------:R-:W3:Y:S01]  /*9e70*/  MUFU.EX2 R99, R99 ;  /* 0x0000006300637308 */ /* 0x000ee20000000800 */
[----:B-1----:R-:W-:Y:S01]  /*9e80*/  @!P3 FMUL R100, R100, R100 ;  /* 0x000000646464b220 */ /* 0x002fe20000400000 */
[----:B------:R-:W-:Y:S01]  /*9e90*/  FSETP.GEU.AND P3, PT, R105, -126, PT ;  /* 0xc2fc00006900780b */ /* 0x000fe20003f6e000 */
[----:B------:R-:W-:-:S04]  /*9ea0*/  FADD R91, R91, R92 ;  /* 0x0000005c5b5b7221 */ /* 0x000fc80000000000 */
        /* <DEDUP_REMOVED lines=46> */
[----:B-1----:R-:W-:-:S06]  /*a190*/  @!P2 FMUL R113, R113, R113 ;  /* 0x000000717171a220 */ /* 0x002fcc0000400000 */
[----:B------:R-:W-:Y:S01]  /*a1a0*/  @!P5 FMUL R115, R115, 0.5 ;  /* 0x3f0000007373d820 */ /* 0x000fe20000400000 */
[----:B------:R-:W1:Y:S01]  /*a1b0*/  MUFU.EX2 R116, R116 ;  /* 0x0000007400747308 */ /* 0x000e620000000800 */
[----:B--2---:R-:W-:Y:S01]  /*a1c0*/  @!P4 FMUL R107, R107, R107 ;  /* 0x0000006b6b6bc220 */ /* 0x004fe20000400000 */
[----:B------:R-:W-:Y:S01]  /*a1d0*/  FSETP.GEU.AND P4, PT, R112, -126, PT ;  /* 0xc2fc00007000780b */ /* 0x000fe20003f8e000 */
[----:B------:R-:W-:Y:S02]  /*a1e0*/  WARPGROUP.DEPBAR.LE gsb0, 0x0 ;  /* 0x00008000000079c5 */ /* 0x000fe40000010000 */
[----:B------:R-:W-:-:S03]  /*a1f0*/  IADD3 R24, R10, 0x240, RZ ;  /* 0x000002400a187810 */ /* 0x000fc60007ffe0ff */
[----:B------:R-:W2:Y:S01]  /*a200*/  MUFU.EX2 R115, R115 ;  /* 0x0000007300737308 */ /* 0x000ea20000000800 */
[----:B------:R-:W-:Y:S01]  /*a210*/  MOV R25, 0x80000020 ;  /* 0x8000002000197802 */ /* 0x000fe20000000f00 */
[----:B---3--:R-:W-:Y:S01]  /*a220*/  @!P6 FMUL R106, R106, R106 ;  /* 0x0000006a6a6ae220 */ /* 0x008fe20000400000 */
[----:B------:R-:W-:Y:S02]  /*a230*/  R2UR UR6, R24 ;  /* 0x00000000180672ca */ /* 0x000fe400000e0000 */
[----:B------:R-:W-:Y:S02]  /*a240*/  R2UR UR7, R25 ;  /* 0x00000000190772ca */ /* 0x000fe400000e0000 */
[----:B------:R-:W-:Y:S01]  /*a250*/  F2FP.F16.F32.PACK_AB R24, R95, R94 ;  /* 0x0000005e5f18723e */ /* 0x000fe200000000ff */
[----:B------:R-:W-:Y:S01]  /*a260*/  @!P4 FMUL R112, R112, 0.5 ;  /* 0x3f0000007070c820 */ /* 0x000fe20000400000 */
[----:B------:R-:W-:Y:S01]  /*a270*/  F2FP.F16.F32.PACK_AB R25, R97, R96 ;  /* 0x000000606119723e */ /* 0x000fe200000000ff */
[----:B-1----:R-:W-:Y:S01]  /*a280*/  @!P3 FMUL R116, R116, R116 ;  /* 0x000000747474b220 */ /* 0x002fe20000400000 */
[----:B------:R-:W-:Y:S01]  /*a290*/  F2FP.F16.F32.PACK_AB R26, R100, R99 ;  /* 0x00000063641a723e */ /* 0x000fe200000000ff */
[----:B------:R-:W-:Y:S01]  /*a2a0*/  FADD R94, R93, R94 ;  /* 0x0000005e5d5e7221 */ /* 0x000fe20000000000 */
[----:B------:R-:W-:Y:S01]  /*a2b0*/  F2FP.F16.F32.PACK_AB R27, R98, R101 ;  /* 0x00000065621b723e */ /* 0x000fe200000000ff */
[----:B------:R-:W1:Y:S01]  /*a2c0*/  MUFU.EX2 R112, R112 ;  /* 0x0000007000707308 */ /* 0x000e620000000800 */
[----:B------:R-:W-:Y:S01]  /*a2d0*/  FSETP.GEU.AND P6, PT, R110, -126, PT ;  /* 0xc2fc00006e00780b */ /* 0x000fe20003fce000 */
[----:B------:R-:W-:Y:S01]  /*a2e0*/  FADD R96, R91, R96 ;  /* 0x000000605b607221 */ /* 0x000fe20000000000 */
[----:B------:R-:W-:Y:S01]  /*a2f0*/  WARPGROUP.ARRIVE ;  /* 0x00000000000079c5 */ /* 0x000fe20000000000 */
[----:B--2---:R-:W-:Y:S01]  /*a300*/  @!P5 FMUL R115, R115, R115 ;  /* 0x000000737373d220 */ /* 0x004fe20000400000 */
[----:B------:R-:W-:Y:S01]  /*a310*/  FSETP.GEU.AND P5, PT, R119, -126, PT ;  /* 0xc2fc00007700780b */ /* 0x000fe20003fae000 */
[----:B------:R-:W-:Y:S01]  /*a320*/  FADD R94, R94, R95 ;  /* 0x0000005f5e5e7221 */ /* 0x000fe20000000000 */
[----:B------:R-:W-:Y:S01]  /*a330*/  FSETP.GEU.AND P3, PT, R120, -126, PT ;  /* 0xc2fc00007800780b */ /* 0x000fe20003f6e000 */
[----:B------:R-:W-:Y:S01]  /*a340*/  FADD R96, R96, R97 ;  /* 0x0000006160607221 */ /* 0x000fe20000000000 */
[----:B------:R-:W-:Y:S01]  /*a350*/  HGMMA.64x96x16.F32 R152, R24, gdesc[UR4].tnspB, R152, gsb0 ;  /* 0x4160000418987df0 */ /* 0x000fe20008000898 */
[----:B------:R-:W-:-:S02]  /*a360*/  FADD R99, R94, R99 ;  /* 0x000000635e637221 */ /* 0x000fc40000000000 */
[----:B------:R-:W-:Y:S02]  /*a370*/  FADD R101, R96, R101 ;  /* 0x0000006560657221 */ /* 0x000fe40000000000 */
[----:B------:R-:W-:Y:S01]  /*a380*/  @!P6 FMUL R110, R110, 0.5 ;  /* 0x3f0000006e6ee820 */ /* 0x000fe20000400000 */
[----:B------:R-:W-:Y:S01]  /*a390*/  FADD R99, R99, R100 ;  /* 0x0000006463637221 */ /* 0x000fe20000000000 */
[----:B------:R-:W-:Y:S01]  /*a3a0*/  FADD R101, R101, R98 ;  /* 0x0000006265657221 */ /* 0x000fe20000000000 */
[----:B-1----:R-:W-:Y:S01]  /*a3b0*/  @!P4 FMUL R112, R112, R112 ;  /* 0x000000707070c220 */ /* 0x002fe20000400000 */
[----:B------:R-:W-:Y:S01]  /*a3c0*/  FSETP.GEU.AND P4, PT, R117, -126, PT ;  /* 0xc2fc00007500780b */ /* 0x000fe20003f8e000 */
[----:B------:R-:W-:Y:S01]  /*a3d0*/  @!P5 FMUL R119, R119, 0.5 ;  /* 0x3f0000007777d820 */ /* 0x000fe20000400000 */
[----:B------:R-:W1:Y:S01]  /*a3e0*/  MUFU.EX2 R110, R110 ;  /* 0x0000006e006e7308 */ /* 0x000e620000000800 */
[----:B------:R-:W-:-:S07]  /*a3f0*/  @!P3 FMUL R120, R120, 0.5 ;  /* 0x3f0000007878b820 */ /* 0x000fce0000400000 */
[----:B------:R-:W2:Y:S03]  /*a400*/  MUFU.EX2 R119, R119 ;  /* 0x0000007700777308 */ /* 0x000ea60000000800 */
[----:B------:R-:W-:-:S05]  /*a410*/  @!P4 FMUL R117, R117, 0.5 ;  /* 0x3f0000007575c820 */ /* 0x000fca0000400000 */
[----:B------:R-:W3:Y:S01]  /*a420*/  MUFU.EX2 R120, R120 ;  /* 0x0000007800787308 */ /* 0x000ee20000000800 */
[----:B-1----:R-:W-:Y:S01]  /*a430*/  @!P6 FMUL R110, R110, R110 ;  /* 0x0000006e6e6ee220 */ /* 0x002fe20000400000 */
[----:B------:R-:W-:-:S06]  /*a440*/  FSETP.GEU.AND P6, PT, R118, -126, PT ;  /* 0xc2fc00007600780b */ /* 0x000fcc0003fce000 */
[----:B------:R-:W1:Y:S01]  /*a450*/  MUFU.EX2 R117, R117 ;  /* 0x0000007500757308 */ /* 0x000e620000000800 */
[----:B--2---:R-:W-:Y:S01]  /*a460*/  @!P5 FMUL R119, R119, R119 ;  /* 0x000000777777d220 */ /* 0x004fe20000400000 */
[----:B------:R-:W-:-:S05]  /*a470*/  FSETP.GEU.AND P5, PT, R123, -126, PT ;  /* 0xc2fc00007b00780b */ /* 0x000fca0003fae000 */
[----:B------:R-:W-:Y:S01]  /*a480*/  @!P6 FMUL R118, R118, 0.5 ;  /* 0x3f0000007676e820 */ /* 0x000fe20000400000 */
[----:B---3--:R-:W-:Y:S01]  /*a490*/  @!P3 FMUL R120, R120, R120 ;  /* 0x000000787878b220 */ /* 0x008fe20000400000 */
[----:B------:R-:W-:Y:S02]  /*a4a0*/  FSETP.GEU.AND P3, PT, R128, -126, PT ;  /* 0xc2fc00008000780b */ /* 0x000fe40003f6e000 */
[----:B------:R-:W2:Y:S04]  /*a4b0*/  MUFU.EX2 R114, R118 ;  /* 0x0000007600727308 */ /* 0x000ea80000000800 */
[----:B------:R-:W-:Y:S01]  /*a4c0*/  @!P5 FMUL R123, R123, 0.5 ;  /* 0x3f0000007b7bd820 */ /* 0x000fe20000400000 */
[----:B-1----:R-:W-:-:S05]  /*a4d0*/  @!P4 FMUL R117, R117, R117 ;  /* 0x000000757575c220 */ /* 0x002fca0000400000 */
[----:B------:R-:W1:Y:S01]  /*a4e0*/  MUFU.EX2 R123, R123 ;  /* 0x0000007b007b7308 */ /* 0x000e620000000800 */
[----:B------:R-:W-:Y:S01]  /*a4f0*/  @!P3 FMUL R128, R128, 0.5 ;  /* 0x3f0000008080b820 */ /* 0x000fe20000400000 */
[----:B--2---:R-:W-:Y:S01]  /*a500*/  @!P6 FMUL R114, R114, R114 ;  /* 0x000000727272e220 */ /* 0x004fe20000400000 */
[----:B------:R-:W-:-:S05]  /*a510*/  FSETP.GEU.AND P6, PT, R121, -126, PT ;  /* 0xc2fc00007900780b */ /* 0x000fca0003fce000 */
[----:B------:R-:W2:Y:S01]  /*a520*/  MUFU.EX2 R13, R128 ;  /* 0x00000080000d7308 */ /* 0x000ea20000000800 */
[----:B-1----:R-:W-:Y:S01]  /*a530*/  @!P5 FMUL R123, R123, R123 ;  /* 0x0000007b7b7bd220 */ /* 0x002fe20000400000 */
[----:B------:R-:W-:-:S06]  /*a540*/  FSETP.GEU.AND P5, PT, R20, -126, PT ;  /* 0xc2fc00001400780b */ /* 0x000fcc0003fae000 */
[----:B------:R-:W-:-:S04]  /*a550*/  @!P6 FMUL R121, R121, 0.5 ;  /* 0x3f0000007979e820 */ /* 0x000fc80000400000 */
[----:B------:R-:W1:Y:S01]  /*a560*/  MUFU.EX2 R118, R121 ;  /* 0x0000007900767308 */ /* 0x000e620000000800 */
[----:B--2---:R-:W-:Y:S01]  /*a570*/  @!P3 FMUL R13, R13, R13 ;  /* 0x0000000d0d0db220 */ /* 0x004fe20000400000 */
[----:B------:R-:W-:Y:S01]  /*a580*/  FSETP.GEU.AND P3, PT, R28, -126, PT ;  /* 0xc2fc00001c00780b */ /* 0x000fe20003f6e000 */
[----:B------:R-:W-:-:S06]  /*a590*/  @!P5 FMUL R20, R20, 0.5 ;  /* 0x3f0000001414d820 */ /* 0x000fcc0000400000 */
[----:B------:R-:W2:Y:S06]  /*a5a0*/  MUFU.EX2 R20, R20 ;  /* 0x0000001400147308 */ /* 0x000eac0000000800 */
[----:B------:R-:W-:Y:S01]  /*a5b0*/  @!P3 FMUL R28, R28, 0.5 ;  /* 0x3f0000001c1cb820 */ /* 0x000fe20000400000 */
[----:B-1----:R-:W-:Y:S01]  /*a5c0*/  @!P6 FMUL R118, R118, R118 ;  /* 0x000000767676e220 */ /* 0x002fe20000400000 */
[----:B------:R-:W-:-:S04]  /*a5d0*/  FSETP.GEU.AND P6, PT, R122, -126, PT ;  /* 0xc2fc00007a00780b */ /* 0x000fc80003fce000 */
[----:B------:R-:W1:Y:S01]  /*a5e0*/  MUFU.EX2 R28, R28 ;  /* 0x0000001c001c7308 */ /* 0x000e620000000800 */
[----:B------:R-:W-:Y:S02]  /*a5f0*/  WARPGROUP.DEPBAR.LE gsb0, 0x0 ;  /* 0x00008000000079c5 */ /* 0x000fe40000010000 */
[----:B------:R-:W-:-:S06]  /*a600*/  IADD3 R24, R10, 0x280, RZ ;  /* 0x000002800a187810 */ /* 0x000fcc0007ffe0ff */
[----:B------:R-:W-:Y:S01]  /*a610*/  @!P6 FMUL R122, R122, 0.5 ;  /* 0x3f0000007a7ae820 */ /* 0x000fe20000400000 */
[----:B------:R-:W-:Y:S01]  /*a620*/  MOV R25, 0x80000020 ;  /* 0x8000002000197802 */ /* 0x000fe20000000f00 */
[----:B--2---:R-:W-:Y:S01]  /*a630*/  @!P5 FMUL R20, R20, R20 ;  /* 0x000000141414d220 */ /* 0x004fe20000400000 */
[----:B------:R-:W-:Y:S02]  /*a640*/  R2UR UR6, R24 ;  /* 0x00000000180672ca */ /* 0x000fe400000e0000 */
[----:B------:R-:W-:Y:S01]  /*a650*/  R2UR UR7, R25 ;  /* 0x00000000190772ca */ /* 0x000fe200000e0000 */
[----:B------:R-:W2:Y:S01]  /*a660*/  MUFU.EX2 R122, R122 ;  /* 0x0000007a007a7308 */ /* 0x000ea20000000800 */
        /* <DEDUP_REMOVED lines=11> */
[----:B------:R-:W-:Y:S01]  /*a720*/  FSETP.GEU.AND P3, PT, R34, -126, PT ;  /* 0xc2fc00002200780b */ /* 0x000fe20003f6e000 */
[----:B------:R-:W-:Y:S01]  /*a730*/  FADD R108, R103, R108 ;  /* 0x0000006c676c7221 */ /* 0x000fe20000000000 */
[----:B------:R-:W-:-:S03]  /*a740*/  FADD R106, R105, R106 ;  /* 0x0000006a696a7221 */ /* 0x000fc60000000000 */
[----:B------:R-:W-:Y:S01]  /*a750*/  HGMMA.64x96x16.F32 R152, R24, gdesc[UR4].tnspB, R152, gsb0 ;  /* 0x4160000418987df0 */ /* 0x000fe20008000898 */
[----:B--2---:R-:W-:Y:S01]  /*a760*/  @!P6 FMUL R122, R122, R122 ;  /* 0x0000007a7a7ae220 */ /* 0x004fe20000400000 */
[----:B------:R-:W-:Y:S01]  /*a770*/  FSETP.GEU.AND P6, PT, R130, -126, PT ;  /* 0xc2fc00008200780b */ /* 0x000fe20003fce000 */
[----:B------:R-:W-:Y:S01]  /*a780*/  FADD R108, R108, R107 ;  /* 0x0000006b6c6c7221 */ /* 0x000fe20000000000 */
[----:B------:R-:W-:Y:S01]  /*a790*/  FADD R106, R106, R109 ;  /* 0x0000006d6a6a7221 */ /* 0x000fe20000000000 */
[----:B------:R-:W-:-:S03]  /*a7a0*/  @!P5 FMUL R31, R31, 0.5 ;  /* 0x3f0000001f1fd820 */ /* 0x000fc60000400000 */
[----:B------:R-:W-:-:S03]  /*a7b0*/  @!P3 FMUL R34, R34, 0.5 ;  /* 0x3f0000002222b820 */ /* 0x000fc60000400000 */
[----:B------:R-:W1:Y:S04]  /*a7c0*/  MUFU.EX2 R31, R31 ;  /* 0x0000001f001f7308 */ /* 0x000e680000000800 */
[----:B------:R-:W-:-:S04]  /*a7d0*/  @!P6 FMUL R130, R130, 0.5 ;  /* 0x3f0000008282e820 */ /* 0x000fc80000400000 */
[----:B------:R-:W2:Y:S08]  /*a7e0*/  MUFU.EX2 R11, R130 ;  /* 0x00000082000b7308 */ /* 0x000eb00000000800 */
[----:B------:R-:W3:Y:S01]  /*a7f0*/  MUFU.EX2 R34, R34 ;  /* 0x0000002200227308 */ /* 0x000ee20000000800 */
[----:B-1----:R-:W-:Y:S01]  /*a800*/  @!P5 FMUL R31, R31, R31 ;  /* 0x0000001f1f1fd220 */ /* 0x002fe20000400000 */
[----:B------:R-:W-:Y:S01]  /*a810*/  FSETP.GEU.AND P5, PT, R36, -126, PT ;  /* 0xc2fc00002400780b */ /* 0x000fe20003fae000 */
[----:B--2---:R-:W-:Y:S01]  /*a820*/  @!P6 FMUL R11, R11, R11 ;  /* 0x0000000b0b0be220 */ /* 0x004fe20000400000 */
[----:B------:R-:W-:-:S11]  /*a830*/  FSETP.GEU.AND P6, PT, R30, -126, PT ;  /* 0xc2fc00001e00780b */ /* 0x000fd60003fce000 */
        /* <DEDUP_REMOVED lines=9> */
[----:B------:R-:W-:Y:S01]  /*a8d0*/  FSETP.GEU.AND P5, PT, R148, -126, PT ;  /* 0xc2fc00009400780b */ /* 0x000fe20003fae000 */
[----:B--2---:R-:W-:Y:S01]  /*a8e0*/  @!P6 FMUL R30, R30, R30 ;  /* 0x0000001e1e1ee220 */ /* 0x004fe20000400000 */
[----:B------:R-:W-:-:S11]  /*a8f0*/  FSETP.GEU.AND P6, PT, R32, -126, PT ;  /* 0xc2fc00002000780b */ /* 0x000fd60003fce000 */
[----:B------:R-:W-:Y:S01]  /*a900*/  @!P5 FMUL R148, R148, 0.5 ;  /* 0x3f0000009494d820 */ /* 0x000fe20000400000 */
[----:B---3--:R-:W-:-:S05]  /*a910*/  @!P3 FMUL R144, R144, R144 ;  /* 0x000000909090b220 */ /* 0x008fca0000400000 */
[----:B------:R-:W1:Y:S01]  /*a920*/  MUFU.EX2 R148, R148 ;  /* 0x0000009400947308 */ /* 0x000e620000000800 */
[----:B------:R-:W-:-:S07]  /*a930*/  @!P6 FMUL R32, R32, 0.5 ;  /* 0x3f0000002020e820 */ /* 0x000fce0000400000 */
[----:B------:R-:W2:Y:S01]  /*a940*/  MUFU.EX2 R32, R32 ;  /* 0x0000002000207308 */ /* 0x000ea20000000800 */
[----:B-1----:R-:W-:Y:S01]  /*a950*/  @!P5 FMUL R148, R148, R148 ;  /* 0x000000949494d220 */ /* 0x002fe20000400000 */
[----:B------:R-:W-:Y:S02]  /*a960*/  WARPGROUP.DEPBAR.LE gsb0, 0x0 ;  /* 0x00008000000079c5 */ /* 0x000fe40000010000 */
[----:B------:R-:W-:Y:S01]  /*a970*/  IADD3 R24, R10, 0x2c0, RZ ;  /* 0x000002c00a187810 */ /* 0x000fe20007ffe0ff */
[----:B--2---:R-:W-:Y:S01]  /*a980*/  @!P6 FMUL R32, R32, R32 ;  /* 0x000000202020e220 */ /* 0x004fe20000400000 */
[----:B------:R-:W-:Y:S02]  /*a990*/  MOV R25, 0x80000020 ;  /* 0x8000002000197802 */ /* 0x000fe40000000f00 */
[----:B------:R-:W-:Y:S02]  /*a9a0*/  R2UR UR6, R24 ;  /* 0x00000000180672ca */ /* 0x000fe400000e0000 */
[----:B------:R-:W-:-:S02]  /*a9b0*/  R2UR UR7, R25 ;  /* 0x00000000190772ca */ /* 0x000fc400000e0000 */
        /* <DEDUP_REMOVED lines=11> */
[----:B------:R-:W-:-:S02]  /*aa70*/  FADD R114, R205, R114 ;  /* 0x00000072cd727221 */ /* 0x000fc40000000000 */
[----:B------:R-:W-:Y:S02]  /*aa80*/  FADD R116, R113, R116 ;  /* 0x0000007471747221 */ /* 0x000fe40000000000 */
[----:B------:R-:W-:Y:S01]  /*aa90*/  FADD R114, R114, R115 ;  /* 0x0000007372727221 */ /* 0x000fe20000000000 */
[----:B------:R-:W-:Y:S05]  /*aaa0*/  HGMMA.64x96x16.F32 R152, R24, gdesc[UR4].tnspB, R152, gsb0 ;  /* 0x4160000418987df0 */ /* 0x000fea0008000898 */
[----:B------:R-:W-:-:S06]  /*aab0*/  @!P6 FMUL R142, R142, 0.5 ;  /* 0x3f0000008e8ee820 */ /* 0x000fcc0000400000 */
[----:B------:R-:W1:Y:S02]  /*aac0*/  MUFU.EX2 R142, R142 ;  /* 0x0000008e008e7308 */ /* 0x000e640000000800 */
[----:B-1----:R-:W-:Y:S01]  /*aad0*/  @!P6 FMUL R142, R142, R142 ;  /* 0x0000008e8e8ee220 */ /* 0x002fe20000400000 */
[----:B------:R-:W-:-:S13]  /*aae0*/  FSETP.GEU.AND P6, PT, R145, -126, PT ;  /* 0xc2fc00009100780b */ /* 0x000fda0003fce000 */
[----:B------:R-:W-:-:S06]  /*aaf0*/  @!P6 FMUL R145, R145, 0.5 ;  /* 0x3f0000009191e820 */ /* 0x000fcc0000400000 */
[----:B------:R-:W1:Y:S02]  /*ab00*/  MUFU.EX2 R145, R145 ;  /* 0x0000009100917308 */ /* 0x000e640000000800 */
[----:B-1----:R-:W-:Y:S01]  /*ab10*/  @!P6 FMUL R145, R145, R145 ;  /* 0x000000919191e220 */ /* 0x002fe20000400000 */
[----:B------:R-:W-:-:S13]  /*ab20*/  FSETP.GEU.AND P6, PT, R150, -126, PT ;  /* 0xc2fc00009600780b */ /* 0x000fda0003fce000 */
[----:B------:R-:W-:-:S06]  /*ab30*/  @!P6 FMUL R150, R150, 0.5 ;  /* 0x3f0000009696e820 */ /* 0x000fcc0000400000 */
[----:B------:R-:W1:Y:S02]  /*ab40*/  MUFU.EX2 R150, R150 ;  /* 0x0000009600967308 */ /* 0x000e640000000800 */
[----:B-1----:R-:W-:Y:S01]  /*ab50*/  @!P6 FMUL R150, R150, R150 ;  /* 0x000000969696e220 */ /* 0x002fe20000400000 */
[----:B------:R-:W-:Y:S02]  /*ab60*/  WARPGROUP.DEPBAR.LE gsb0, 0x0 ;  /* 0x00008000000079c5 */ /* 0x000fe40000010000 */
[--C-:B------:R-:W-:Y:S01]  /*ab70*/  FFMA R26, R124, UR14, -R22.reuse ;  /* 0x0000000e7c1a7c23 */ /* 0x100fe20008000816 */
[--C-:B------:R-:W-:Y:S01]  /*ab80*/  FFMA R124, R125, UR14, -R22.reuse ;  /* 0x0000000e7d7c7c23 */ /* 0x100fe20008000816 */
[----:B------:R-:W-:Y:S01]  /*ab90*/  IADD3 R24, R10, 0x300, RZ ;  /* 0x000003000a187810 */ /* 0x000fe20007ffe0ff */
[----:B------:R-:W-:Y:S01]  /*aba0*/  FFMA R22, R149, UR14, -R22 ;  /* 0x0000000e95167c23 */ /* 0x000fe20008000816 */
[----:B------:R-:W-:Y:S02]  /*abb0*/  MOV R25, 0x80000020 ;  /* 0x8000002000197802 */ /* 0x000fe40000000f00 */
[----:B------:R-:W-:-:S02]  /*abc0*/  FSETP.GEU.AND P4, PT, R124, -126, PT ;  /* 0xc2fc00007c00780b */ /* 0x000fc40003f8e000 */
[----:B------:R-:W-:Y:S02]  /*abd0*/  FSETP.GEU.AND P2, PT, R26, -126, PT ;  /* 0xc2fc00001a00780b */ /* 0x000fe40003f4e000 */
[----:B------:R-:W-:Y:S02]  /*abe0*/  R2UR UR6, R24 ;  /* 0x00000000180672ca */ /* 0x000fe400000e0000 */
[----:B------:R-:W-:Y:S02]  /*abf0*/  R2UR UR7, R25 ;  /* 0x00000000190772ca */ /* 0x000fe400000e0000 */
[----:B------:R-:W-:Y:S01]  /*ac00*/  F2FP.F16.F32.PACK_AB R24, R118, R117 ;  /* 0x000000757618723e */ /* 0x000fe200000000ff */
[----:B------:R-:W-:Y:S01]  /*ac10*/  FADD R117, R116, R117 ;  /* 0x0000007574757221 */ /* 0x000fe20000000000 */
[----:B------:R-:W-:Y:S01]  /*ac20*/  F2FP.F16.F32.PACK_AB R25, R120, R119 ;  /* 0x000000777819723e */ /* 0x000fe200000000ff */
[----:B------:R-:W-:Y:S01]  /*ac30*/  FADD R119, R114, R119 ;  /* 0x0000007772777221 */ /* 0x000fe20000000000 */
[----:B------:R-:W-:Y:S01]  /*ac40*/  F2FP.F16.F32.PACK_AB R27, R123, R122 ;  /* 0x0000007a7b1b723e */ /* 0x000fe200000000ff */
[----:B------:R-:W-:Y:S01]  /*ac50*/  @!P4 FMUL R124, R124, 0.5 ;  /* 0x3f0000007c7cc820 */ /* 0x000fe20000400000 */
[----:B------:R-:W-:Y:S01]  /*ac60*/  FSETP.GEU.AND P3, PT, R22, -126, PT ;  /* 0xc2fc00001600780b */ /* 0x000fe20003f6e000 */
[----:B------:R-:W-:Y:S01]  /*ac70*/  @!P2 FMUL R26, R26, 0.5 ;  /* 0x3f0000001a1aa820 */ /* 0x000fe20000400000 */
[----:B------:R-:W-:Y:S01]  /*ac80*/  FADD R118, R117, R118 ;  /* 0x0000007675767221 */ /* 0x000fe20000000000 */
[----:B------:R-:W-:-:S02]  /*ac90*/  FADD R119, R119, R120 ;  /* 0x0000007877777221 */ /* 0x000fc40000000000 */
[----:B------:R-:W1:Y:S02]  /*aca0*/  MUFU.EX2 R121, R26 ;  /* 0x0000001a00797308 */ /* 0x000e640000000800 */
[----:B------:R-:W-:-:S04]  /*acb0*/  FADD R122, R119, R122 ;  /* 0x0000007a777a7221 */ /* 0x000fc80000000000 */
[----:B------:R-:W-:Y:S02]  /*acc0*/  FADD R122, R122, R123 ;  /* 0x0000007b7a7a7221 */ /* 0x000fe40000000000 */
[----:B------:R-:W2:Y:S01]  /*acd0*/  MUFU.EX2 R124, R124 ;  /* 0x0000007c007c7308 */ /* 0x000ea20000000800 */
[----:B------:R-:W-:-:S07]  /*ace0*/  @!P3 FMUL R22, R22, 0.5 ;  /* 0x3f0000001616b820 */ /* 0x000fce0000400000 */
[----:B------:R-:W3:Y:S01]  /*acf0*/  MUFU.EX2 R22, R22 ;  /* 0x0000001600167308 */ /* 0x000ee20000000800 */
[----:B-1----:R-:W-:Y:S01]  /*ad00*/  @!P2 FMUL R121, R121, R121 ;  /* 0x000000797979a220 */ /* 0x002fe20000400000 */
[----:B------:R-:W-:Y:S01]  /*ad10*/  FSETP.GEU.AND P2, PT, R14, -126, PT ;  /* 0xc2fc00000e00780b */ /* 0x000fe20003f4e000 */
[----:B--2---:R-:W-:Y:S01]  /*ad20*/  @!P4 FMUL R124, R124, R124 ;  /* 0x0000007c7c7cc220 */ /* 0x004fe20000400000 */
[----:B------:R-:W-:-:S04]  /*ad30*/  FSETP.GEU.AND P4, PT, R132, -126, PT ;  /* 0xc2fc00008400780b */ /* 0x000fc80003f8e000 */
[----:B------:R-:W-:-:S07]  /*ad40*/  F2FP.F16.F32.PACK_AB R26, R124, R121 ;  /* 0x000000797c1a723e */ /* 0x000fce00000000ff */
[----:B------:R-:W-:Y:S01]  /*ad50*/  @!P2 FMUL R14, R14, 0.5 ;  /* 0x3f0000000e0ea820 */ /* 0x000fe20000400000 */
[----:B------:R-:W-:Y:S01]  /*ad60*/  FADD R121, R118, R121 ;  /* 0x0000007976797221 */ /* 0x000fe20000000000 */
[----:B---3--:R-:W-:Y:S01]  /*ad70*/  @!P3 FMUL R22, R22, R22 ;  /* 0x000000161616b220 */ /* 0x008fe20000400000 */
[----:B------:R-:W-:Y:S02]  /*ad80*/  WARPGROUP.ARRIVE ;  /* 0x00000000000079c5 */ /* 0x000fe40000000000 */
[----:B------:R-:W-:Y:S01]  /*ad90*/  FADD R124, R121, R124 ;  /* 0x0000007c797c7221 */ /* 0x000fe20000000000 */
[----:B------:R-:W1:Y:S01]  /*ada0*/  MUFU.EX2 R14, R14 ;  /* 0x0000000e000e7308 */ /* 0x000e620000000800 */
[----:B------:R-:W-:Y:S02]  /*adb0*/  @!P4 FMUL R132, R132, 0.5 ;  /* 0x3f0000008484c820 */ /* 0x000fe40000400000 */
[----:B------:R-:W-:Y:S05]  /*adc0*/  HGMMA.64x96x16.F32 R152, R24, gdesc[UR4].tnspB, R152, gsb0 ;  /* 0x4160000418987df0 */ /* 0x000fea0008000898 */
        /* <DEDUP_REMOVED lines=37> */
[----:B------:R-:W-:Y:S01]  /*b020*/  FADD R14, R13, R14 ;  /* 0x0000000e0d0e7221 */ /* 0x000fe20000000000 */
[----:B------:R-:W-:Y:S01]  /*b030*/  FADD R20, R11, R20 ;  /* 0x000000140b147221 */ /* 0x000fe20000000000 */
[C---:B------:R-:W-:Y:S01]  /*b040*/  ISETP.NE.AND P2, PT, R19.reuse, 0x4, PT ;  /* 0x000000041300780c */ /* 0x040fe20003f45270 */
[----:B------:R-:W-:Y:S01]  /*b050*/  WARPGROUP.ARRIVE ;  /* 0x00000000000079c5 */ /* 0x000fe20000000000 */
[----:B------:R-:W-:Y:S01]  /*b060*/  FADD R23, R14, R23 ;  /* 0x000000170e177221 */ /* 0x000fe20000000000 */
[----:B------:R-:W-:Y:S01]  /*b070*/  FADD R29, R20, R29 ;  /* 0x0000001d141d7221 */ /* 0x000fe20000000000 */
[----:B------:R-:W-:-:S02]  /*b080*/  SEL R19, R19, RZ, P2 ;  /* 0x000000ff13137207 */ /* 0x000fc40001000000 */
[----:B------:R-:W-:Y:S01]  /*b090*/  FADD R28, R23, R28 ;  /* 0x0000001c171c7221 */ /* 0x000fe20000000000 */
[----:B------:R-:W-:Y:S01]  /*b0a0*/  HGMMA.64x96x16.F32 R152, R24, gdesc[UR4].tnspB, R152, gsb0 ;  /* 0x4160000418987df0 */ /* 0x000fe20008000898 */
[----:B--2---:R-:W-:Y:S01]  /*b0b0*/  @!P4 FMUL R146, R146, R146 ;  /* 0x000000929292c220 */ /* 0x004fe20000400000 */
[----:B------:R-:W-:Y:S01]  /*b0c0*/  FSETP.GEU.AND P4, PT, R18, -126, PT ;  /* 0xc2fc00001200780b */ /* 0x000fe20003f8e000 */
[----:B------:R-:W-:-:S12]  /*b0d0*/  FADD R30, R29, R30 ;  /* 0x0000001e1d1e7221 */ /* 0x000fd80000000000 */
[----:B------:R-:W-:-:S06]  /*b0e0*/  @!P4 FMUL R18, R18, 0.5 ;  /* 0x3f0000001212c820 */ /* 0x000fcc0000400000 */
[----:B------:R-:W1:Y:S02]  /*b0f0*/  MUFU.EX2 R18, R18 ;  /* 0x0000001200127308 */ /* 0x000e640000000800 */
[----:B-1----:R-:W-:Y:S01]  /*b100*/  @!P4 FMUL R18, R18, R18 ;  /* 0x000000121212c220 */ /* 0x002fe20000400000 */
[----:B------:R-:W-:Y:S02]  /*b110*/  WARPGROUP.DEPBAR.LE gsb0, 0x0 ;  /* 0x00008000000079c5 */ /* 0x000fe40000010000 */
[----:B------:R-:W-:Y:S02]  /*b120*/  IADD3 R24, R10, 0x380, RZ ;  /* 0x000003800a187810 */ /* 0x000fe40007ffe0ff */
        /* <DEDUP_REMOVED lines=10> */
[----:B------:R-:W-:Y:S02]  /*b1d0*/  FADD R33, R33, R34 ;  /* 0x0000002221217221 */ /* 0x000fe40000000000 */
[----:B------:R-:W-:Y:S01]  /*b1e0*/  FADD R35, R32, R35 ;  /* 0x0000002320237221 */ /* 0x000fe20000000000 */
[----:B------:R-:W-:Y:S01]  /*b1f0*/  WARPGROUP.ARRIVE ;  /* 0x00000000000079c5 */ /* 0x000fe20000000000 */
[----:B------:R-:W-:-:S02]  /*b200*/  FADD R33, R33, R142 ;  /* 0x0000008e21217221 */ /* 0x000fc40000000000 */
[----:B------:R-:W-:Y:S02]  /*b210*/  FADD R35, R35, R36 ;  /* 0x0000002423237221 */ /* 0x000fe40000000000 */
[----:B------:R-:W-:Y:S01]  /*b220*/  FADD R33, R33, R143 ;  /* 0x0000008f21217221 */ /* 0x000fe20000000000 */
[----:B------:R-:W-:Y:S01]  /*b230*/  HGMMA.64x96x16.F32 R152, R24, gdesc[UR4].tnspB, R152, gsb0 ;  /* 0x4160000418987df0 */ /* 0x000fe20008000898 */
[----:B------:R-:W-:Y:S02]  /*b240*/  FADD R35, R35, R144 ;  /* 0x0000009023237221 */ /* 0x000fe40000000000 */
[----:B------:R-:W-:Y:S02]  /*b250*/  FADD R33, R33, R146 ;  /* 0x0000009221217221 */ /* 0x000fe40000000000 */
[----:B------:R-:W-:Y:S02]  /*b260*/  FADD R35, R35, R145 ;  /* 0x0000009123237221 */ /* 0x000fe40000000000 */
[----:B------:R-:W-:-:S02]  /*b270*/  FADD R33, R33, R147 ;  /* 0x0000009321217221 */ /* 0x000fc40000000000 */
[----:B------:R-:W-:Y:S02]  /*b280*/  FADD R35, R35, R148 ;  /* 0x0000009423237221 */ /* 0x000fe40000000000 */
[----:B------:R-:W-:Y:S02]  /*b290*/  FADD R33, R33, R150 ;  /* 0x0000009621217221 */ /* 0x000fe40000000000 */
[----:B------:R-:W-:Y:S02]  /*b2a0*/  FADD R13, R35, R22 ;  /* 0x00000016230d7221 */ /* 0x000fe40000000000 */
[----:B------:R-:W-:Y:S01]  /*b2b0*/  FADD R14, R33, R18 ;  /* 0x00000012210e7221 */ /* 0x000fe20000000000 */
[----:B------:R-:W-:Y:S02]  /*b2c0*/  WARPGROUP.DEPBAR.LE gsb0, 0x0 ;  /* 0x00008000000079c5 */ /* 0x000fe40000010000 */
[----:B------:R-:W-:Y:S02]  /*b2d0*/  IADD3 R24, R10, 0x3c0, RZ ;  /* 0x000003c00a187810 */ /* 0x000fe40007ffe0ff */
[----:B------:R-:W-:-:S02]  /*b2e0*/  MOV R25, 0x80000020 ;  /* 0x8000002000197802 */ /* 0x000fc40000000f00 */
[----:B------:R-:W-:Y:S02]  /*b2f0*/  R2UR UR6, R24 ;  /* 0x00000000180672ca */ /* 0x000fe400000e0000 */
[----:B------:R-:W-:Y:S02]  /*b300*/  R2UR UR7, R25 ;  /* 0x00000000190772ca */ /* 0x000fe400000e0000 */
[----:B------:R-:W-:Y:S02]  /*b310*/  F2FP.F16.F32.PACK_AB R24, R145, R144 ;  /* 0x000000909118723e */ /* 0x000fe400000000ff */
[----:B------:R-:W-:Y:S02]  /*b320*/  F2FP.F16.F32.PACK_AB R25, R147, R146 ;  /* 0x000000929319723e */ /* 0x000fe400000000ff */
[----:B------:R-:W-:Y:S02]  /*b330*/  F2FP.F16.F32.PACK_AB R26, R22, R148 ;  /* 0x00000094161a723e */ /* 0x000fe400000000ff */
[----:B------:R-:W-:-:S02]  /*b340*/  F2FP.F16.F32.PACK_AB R27, R18, R150 ;  /* 0x00000096121b723e */ /* 0x000fc400000000ff */
[----:B------:R-:W-:Y:S02]  /*b350*/  LEA R10, R19, R12, 0x3 ;  /* 0x0000000c130a7211 */ /* 0x000fe400078e18ff */
[----:B------:R-:W-:Y:S02]  /*b360*/  WARPGROUP.ARRIVE ;  /* 0x00000000000079c5 */ /* 0x000fe40000000000 */
[----:B------:R-:W-:-:S04]  /*b370*/  PRMT R10, RZ, 0x654, R10 ;  /* 0x00000654ff0a7816 */ /* 0x000fc8000000000a */
[----:B------:R-:W-:Y:S03]  /*b380*/  HGMMA.64x96x16.F32 R152, R24, gdesc[UR4].tnspB, R152, gsb0 ;  /* 0x4160000418987df0 */ /* 0x000fe60008000898 */
[----:B------:R-:W-:Y:S02]  /*b390*/  WARPGROUP.DEPBAR.LE gsb0, 0x0 ;  /* 0x00008000000079c5 */ /* 0x000fe40000010000 */
[----:B------:R1:W-:Y:S01]  /*b3a0*/  SYNCS.ARRIVE.TRANS64.RED.A1T0 RZ, [R10+URZ], RZ ;  /* 0x000000ff0aff79a7 */ /* 0x0003e2000810043f */
[----:B------:R-:W-:Y:S05]  /*b3b0*/  @P1 BRA `(.L_x_32) ;  /* 0x0000000000d01947 */ /* 0x000fea0003800000 */
[----:B------:R-:W-:Y:S01]  /*b3c0*/  ISETP.LT.OR P1, PT, R7, 0x1, !P0 ;  /* 0x000000010700780c */ /* 0x000fe20004721670 */
[----:B------:R-:W-:-:S12]  /*b3d0*/  BSSY B0, `(.L_x_33) ;  /* 0x0000031000007945 */ /* 0x000fd80003800000 */
[----:B------:R-:W-:Y:S05]  /*b3e0*/  @P1 BRA `(.L_x_34) ;  /* 0x0000000000bc1947 */ /* 0x000fea0003800000 */
[----:B-1----:R-:W-:Y:S02]  /*b3f0*/  LEA R10, R5, R2, 0x3 ;  /* 0x00000002050a7211 */ /* 0x002fe400078e18ff */
[----:B------:R-:W-:Y:S02]  /*b400*/  SHF.L.U32 R11, R6, 0x1f, RZ ;  /* 0x0000001f060b7819 */ /* 0x000fe400000006ff */
[----:B------:R-:W-:Y:S02]  /*b410*/  ISETP.NE.AND P2, PT, R17, RZ, PT ;  /* 0x000000ff1100720c */ /* 0x000fe40003f45270 */
[----:B------:R-:W1:Y:S02]  /*b420*/  SYNCS.PHASECHK.TRANS64.TRYWAIT P1, [R10+URZ+0x33020], R11 ;  /* 0x0330200b0a0075a7 */ /* 0x000e64000802017f */
[----:B-1----:R-:W-:Y:S09]  /*b430*/  @!P1 BRA `(.L_x_35) ;  /* 0x0000001c00809947 */ /* 0x002ff20003800000 */
.L_x_72:
[----:B------:R-:W-:Y:S05]  /*b440*/  @P2 BRA `(.L_x_36) ;  /* 0x0000000000142947 */ /* 0x000fea0003800000 */
[----:B------:R-:W-:Y:S02]  /*b450*/  LOP3.LUT P1, RZ, R16, 0x1f, RZ, 0xc0, !PT ;  /* 0x0000001f10ff7812 */ /* 0x000fe4000782c0ff */
[----:B-1----:R-:W-:-:S04]  /*b460*/  MOV R11, 0xc000 ;  /* 0x0000c000000b7802 */ /* 0x002fc80000000f00 */
[----:B------:R2:W-:Y:S07]  /*b470*/  SYNCS.ARRIVE.TRANS64 RZ, [R10+URZ+0x33000], R11 ;  /* 0x0330000b0aff79a7 */ /* 0x0005ee000800003f */
[----:B------:R-:W-:Y:S05]  /*b480*/  @!P1 BRA `(.L_x_36) ;  /* 0x0000000000049947 */ /* 0x000fea0003800000 */
[----:B------:R-:W-:Y:S01]  /*b490*/  BPT.TRAP 0x1 ;  /* 0x000000040000795c */ /* 0x000fe20000300000 */
.L_x_36:
[----:B-12---:R-:W-:Y:S01]  /*b4a0*/  IMAD R11, R5, 0xc000, R2 ;  /* 0x0000c000050b7824 */ /* 0x006fe200078e0202 */
[----:B------:R-:W-:Y:S01]  /*b4b0*/  R2UR UR25, R10 ;  /* 0x000000000a1972ca */ /* 0x000fe200000e0000 */
[----:B------:R-:W-:Y:S01]  /*b4c0*/  UIADD3 UR6, UP0, UR30, 0x2f0, URZ ;  /* 0x000002f01e067890 */ /* 0x000fe2000ff1e03f */
[C---:B------:R-:W-:Y:S01]  /*b4d0*/  R2UR UR27, R8.reuse ;  /* 0x00000000081b72ca */ /* 0x040fe200000e0000 */
[----:B------:R-:W-:Y:S01]  /*b4e0*/  UMOV UR32, 0x0 ;  /* 0x0000000000207882 */ /* 0x000fe20000000000 */
[----:B------:R-:W-:Y:S01]  /*b4f0*/  R2UR UR8, R11 ;  /* 0x000000000b0872ca */ /* 0x000fe200000e0000 */
[----:B------:R-:W-:Y:S01]  /*b500*/  UIADD3.X UR7, URZ, UR31, URZ, UP0, !UPT ;  /* 0x0000001f3f077290 */ /* 0x000fe200087fe43f */
[----:B------:R-:W-:Y:S01]  /*b510*/  IADD3 R5, R5, 0x1, RZ ;  /* 0x0000000105057810 */ /* 0x000fe20007ffe0ff */
[----:B------:R-:W-:Y:S01]  /*b520*/  UMOV UR33, 0x10000000 ;  /* 0x1000000000217882 */ /* 0x000fe20000000000 */
[----:B------:R-:W-:Y:S01]  /*b530*/  UMOV UR26, URZ ;  /* 0x0000003f001a7c82 */ /* 0x000fe20008000000 */
[----:B------:R-:W-:Y:S01]  /*b540*/  UMOV UR28, UR36 ;  /* 0x00000024001c7c82 */ /* 0x000fe20008000000 */
[----:B------:R-:W-:Y:S01]  /*b550*/  UMOV UR29, UR37 ;  /* 0x00000025001d7c82 */ /* 0x000fe20008000000 */
[----:B------:R-:W-:Y:S01]  /*b560*/  UMOV UR18, 0x20 ;  /* 0x0000002000127882 */ /* 0x000fe20000000000 */
[----:B------:R-:W-:Y:S01]  /*b570*/  UMOV UR20, UR36 ;  /* 0x0000002400147c82 */ /* 0x000fe20008000000 */
[----:B------:R-:W-:Y:S01]  /*b580*/  UIADD3 UR25, UR25, 0x33000, URZ ;  /* 0x0003300019197890 */ /* 0x000fe2000fffe03f */
[C---:B------:R-:W-:Y:S01]  /*b590*/  ISETP.NE.AND P1, PT, R5.reuse, 0x4, PT ;  /* 0x000000040500780c */ /* 0x040fe20003f25270 */
[----:B------:R-:W-:Y:S01]  /*b5a0*/  USHF.L.U32 UR27, UR27, 0x8, URZ ;  /* 0x000000081b1b7899 */ /* 0x000fe2000800063f */
[----:B------:R-:W-:Y:S01]  /*b5b0*/  IADD3 R8, R8, 0x1, RZ ;  /* 0x0000000108087810 */ /* 0x000fe20007ffe0ff */
        /* <DEDUP_REMOVED lines=9> */
[----:B------:R-:W-:Y:S01]  /*b650*/  UMOV UR10, 0x40 ;  /* 0x00000040000a7882 */ /* 0x000fe20000000000 */
[----:B------:R-:W-:Y:S01]  /*b660*/  UMOV UR12, UR36 ;  /* 0x00000024000c7c82 */ /* 0x000fe20008000000 */
[----:B------:R-:W-:Y:S01]  /*b670*/  UMOV UR13, UR37 ;  /* 0x00000025000d7c82 */ /* 0x000fe20008000000 */
[----:B------:R-:W-:Y:S01]  /*b680*/  UMOV UR9, UR25 ;  /* 0x0000001900097c82 */ /* 0x000fe20008000000 */
[----:B------:R2:W-:Y:S01]  /*b690*/  UTMALDG.4D [UR24], [UR6], desc[UR32] ;  /* 0x00002018060075b4 */ /* 0x0005e20008019000 */
[----:B------:R-:W-:Y:S01]  /*b6a0*/  UMOV UR11, UR27 ;  /* 0x0000001b000b7c82 */ /* 0x000fe20008000000 */
[----:B------:R2:W-:Y:S01]  /*b6b0*/  UTMALDG.4D [UR16], [UR6], desc[UR32] ;  /* 0x00002010060075b4 */ /* 0x0005e20008019000 */
[----:B------:R2:W-:Y:S02]  /*b6c0*/  UTMALDG.4D [UR8], [UR6], desc[UR32] ;  /* 0x00002008060075b4 */ /* 0x0005e40008019000 */
[----:B--2---:R-:W-:Y:S01]  /*b6d0*/  NOP ;  /* 0x0000000000007918 */ /* 0x004fe20000000000 */
.L_x_34:
[----:B------:R-:W-:Y:S05]  /*b6e0*/  BSYNC B0 ;  /* 0x0000000000007941 */ /* 0x000fea0003800000 */
.L_x_33:
[----:B------:R-:W-:-:S07]  /*b6f0*/  IADD3 R7, R7, -0x1, RZ ;  /* 0xffffffff07077810 */ /* 0x000fce0007ffe0ff */
.L_x_32:
[----:B------:R-:W-:Y:S02]  /*b700*/  ISETP.GT.AND P3, PT, R15, 0x2, PT ;  /* 0x000000020f00780c */ /* 0x000fe40003f64270 */
[----:B------:R-:W-:Y:S02]  /*b710*/  IADD3 R21, R21, 0x1, RZ ;  /* 0x0000000115157810 */ /* 0x000fe40007ffe0ff */
[----:B------:R-:W-:Y:S02]  /*b720*/  IADD3 R19, R19, 0x1, RZ ;  /* 0x0000000113137810 */ /* 0x000fe40007ffe0ff */
[----:B------:R-:W-:Y:S02]  /*b730*/  ISETP.NE.AND P1, PT, R21, 0x4, PT ;  /* 0x000000041500780c */ /* 0x000fe40003f25270 */
[----:B------:R-:W-:Y:S02]  /*b740*/  ISETP.NE.AND P2, PT, R19, 0x4, PT ;  /* 0x000000041300780c */ /* 0x000fe40003f45270 */
[----:B------:R-:W-:-:S02]  /*b750*/  SEL R11, RZ, 0x1, P1 ;  /* 0x00000001ff0b7807 */ /* 0x000fc40000800000 */
[----:B------:R-:W-:Y:S02]  /*b760*/  IADD3 R15, R15, -0x1, RZ ;  /* 0xffffffff0f0f7810 */ /* 0x000fe40007ffe0ff */
[----:B------:R-:W-:Y:S02]  /*b770*/  LOP3.LUT R4, R4, R11, RZ, 0x3c, !PT ;  /* 0x0000000b04047212 */ /* 0x000fe400078e3cff */
[----:B------:R-:W-:Y:S02]  /*b780*/  MOV R23, R3 ;  /* 0x0000000300177202 */ /* 0x000fe40000000f00 */
[----:B------:R-:W-:Y:S02]  /*b790*/  MOV R11, R0 ;  /* 0x00000000000b7202 */ /* 0x000fe40000000f00 */
[----:B------:R-:W-:Y:S02]  /*b7a0*/  SEL R201, R21, RZ, P1 ;  /* 0x000000ff15c97207 */ /* 0x000fe40000800000 */
[----:B------:R-:W-:Y:S01]  /*b7b0*/  SEL R19, R19, RZ, P2 ;  /* 0x000000ff13137207 */ /* 0x000fe20001000000 */
[----:B------:R-:W-:Y:S06]  /*b7c0*/  @P3 BRA `(.L_x_37) ;  /* 0xffffffac001c3947 */ /* 0x000fec000383ffff */
.L_x_24:
[----:B------:R-:W-:Y:S05]  /*b7d0*/  WARPSYNC.ALL ;  /* 0x0000000000007948 */ /* 0x000fea0003800000 */
[----:B------:R-:W2:Y:S01]  /*b7e0*/  SHFL.BFLY PT, R4, R13, 0x1, 0x1f ;  /* 0x0c201f000d047f89 */ /* 0x000ea200000e0000 */
[----:B------:R-:W-:Y:S01]  /*b7f0*/  BSSY B0, `(.L_x_38) ;  /* 0x0000024000007945 */ /* 0x000fe20003800000 */
[----:B------:R-:W-:Y:S02]  /*b800*/  MOV R9, 0x7f800000 ;  /* 0x7f80000000097802 */ /* 0x000fe40000000f00 */
[----:B------:R-:W3:Y:S01]  /*b810*/  SHFL.BFLY PT, R5, R14, 0x1, 0x1f ;  /* 0x0c201f000e057f89 */ /* 0x000ee200000e0000 */
[----:B------:R-:W-:-:S02]  /*b820*/  MOV R8, 0x3f800000 ;  /* 0x3f80000000087802 */ /* 0x000fc40000000f00 */
[----:B------:R-:W-:Y:S01]  /*b830*/  MOV R11, 0x7f800000 ;  /* 0x7f800000000b7802 */ /* 0x000fe20000000f00 */
[----:B--2---:R-:W-:Y:S01]  /*b840*/  FADD R4, R4, R13 ;  /* 0x0000000d04047221 */ /* 0x004fe20000000000 */
[----:B---3--:R-:W-:-:S04]  /*b850*/  FADD R18, R5, R14 ;  /* 0x0000000e05127221 */ /* 0x008fc80000000000 */
[----:B------:R-:W2:Y:S01]  /*b860*/  SHFL.BFLY PT, R7, R4, 0x2, 0x1f ;  /* 0x0c401f0004077f89 */ /* 0x000ea200000e0000 */
[----:B------:R-:W-:-:S03]  /*b870*/  MOV R5, 0x3f800000 ;  /* 0x3f80000000057802 */ /* 0x000fc60000000f00 */
[----:B------:R-:W3:Y:S01]  /*b880*/  SHFL.BFLY PT, R19, R18, 0x2, 0x1f ;  /* 0x0c401f0012137f89 */ /* 0x000ee200000e0000 */
[C---:B--2---:R-:W-:Y:S01]  /*b890*/  FSETP.NE.AND P0, PT, R4.reuse, -R7, PT ;  /* 0x800000070400720b */ /* 0x044fe20003f05000 */
[----:B------:R-:W-:Y:S01]  /*b8a0*/  FADD R6, R4, R7 ;  /* 0x0000000704067221 */ /* 0x000fe20000000000 */
[----:B---3--:R-:W-:-:S11]  /*b8b0*/  FADD R7, R18, R19 ;  /* 0x0000001312077221 */ /* 0x008fd60000000000 */
[----:B------:R-:W-:Y:S05]  /*b8c0*/  @!P0 BRA `(.L_x_39) ;  /* 0x0000000000588947 */ /* 0x000fea0003800000 */
[----:B------:R-:W-:Y:S01]  /*b8d0*/  IADD3 R4, R6, 0x1800000, RZ ;  /* 0x0180000006047810 */ /* 0x000fe20007ffe0ff */
[----:B------:R-:W-:Y:S03]  /*b8e0*/  BSSY B1, `(.L_x_40) ;  /* 0x000000d000017945 */ /* 0x000fe60003800000 */
[----:B------:R-:W-:-:S04]  /*b8f0*/  LOP3.LUT R4, R4, 0x7f800000, RZ, 0xc0, !PT ;  /* 0x7f80000004047812 */ /* 0x000fc800078ec0ff */
[----:B------:R-:W-:-:S13]  /*b900*/  ISETP.GT.U32.AND P0, PT, R4, 0x1ffffff, PT ;  /* 0x01ffffff0400780c */ /* 0x000fda0003f04070 */
[----:B------:R-:W-:Y:S05]  /*b910*/  @P0 BRA `(.L_x_41) ;  /* 0x0000000000140947 */ /* 0x000fea0003800000 */
[----:B------:R-:W-:Y:S02]  /*b920*/  MOV R5, R6 ;  /* 0x0000000600057202 */ /* 0x000fe40000000f00 */
[----:B------:R-:W-:-:S07]  /*b930*/  MOV R14, 0xb950 ;  /* 0x0000b950000e7802 */ /* 0x000fce0000000f00 */
[----:B-1----:R-:W-:Y:S05]  /*b940*/  CALL.REL.NOINC `($__internal_0_$__cuda_sm20_rcp_rn_f32_slowpath) ;  /* 0x0000001800507944 */ /* 0x002fea0003c00000 */
[----:B------:R-:W-:Y:S01]  /*b950*/  MOV R5, R10 ;  /* 0x0000000a00057202 */ /* 0x000fe20000000f00 */
[----:B------:R-:W-:Y:S06]  /*b960*/  BRA `(.L_x_42) ;  /* 0x0000000000107947 */ /* 0x000fec0003800000 */
.L_x_41:
[----:B------:R-:W2:Y:S02]  /*b970*/  MUFU.RCP R5, R6 ;  /* 0x0000000600057308 */ /* 0x000ea40000001000 */
[----:B--2---:R-:W-:-:S04]  /*b980*/  FFMA R4, R6, R5, -1 ;  /* 0xbf80000006047423 */ /* 0x004fc80000000005 */
[----:B------:R-:W-:-:S04]  /*b990*/  FADD.FTZ R4, -R4, -RZ ;  /* 0x800000ff04047221 */ /* 0x000fc80000010100 */
[----:B------:R-:W-:-:S07]  /*b9a0*/  FFMA R5, R5, R4, R5 ;  /* 0x0000000405057223 */ /* 0x000fce0000000005 */
.L_x_42:
[----:B------:R-:W-:Y:S05]  /*b9b0*/  BSYNC B1 ;  /* 0x0000000000017941 */ /* 0x000fea0003800000 */
.L_x_40:
[----:B------:R-:W-:Y:S01]  /*b9c0*/  FSETP.GEU.AND P0, PT, |R6|, 1.175494350822287508e-38, PT ;  /* 0x008000000600780b */ /* 0x000fe20003f0e200 */
[----:B------:R-:W-:-:S12]  /*b9d0*/  ULDC UR6, c[0x0][0x600] ;  /* 0x0001800000067ab9 */ /* 0x000fd80000000800 */
[----:B------:R-:W-:-:S04]  /*b9e0*/  @!P0 FMUL R6, R6, 16777216 ;  /* 0x4b80000006068820 */ /* 0x000fc80000400000 */
[----:B------:R-:W2:Y:S02]  /*b9f0*/  MUFU.LG2 R4, R6 ;  /* 0x0000000600047308 */ /* 0x000ea40000000c00 */
[----:B--2---:R-:W-:-:S04]  /*ba00*/  @!P0 FADD R4, R4, -24 ;  /* 0xc1c0000004048421 */ /* 0x004fc80000000000 */
[----:B------:R-:W-:-:S04]  /*ba10*/  FMUL R4, R4, 0.69314718246459960938 ;  /* 0x3f31721804047820 */ /* 0x000fc80000400000 */
[----:B------:R-:W-:-:S07]  /*ba20*/  FFMA R11, R3, UR6, R4 ;  /* 0x00000006030b7c23 */ /* 0x000fce0008000004 */
.L_x_39:
[----:B------:R-:W-:Y:S05]  /*ba30*/  BSYNC B0 ;  /* 0x0000000000007941 */ /* 0x000fea0003800000 */
.L_x_38:
[----:B------:R-:W-:Y:S01]  /*ba40*/  FSETP.NE.AND P0, PT, R18, -R19, PT ;  /* 0x800000131200720b */ /* 0x000fe20003f05000 */
[----:B------:R-:W-:Y:S01]  /*ba50*/  ULDC UR4, c[0x0][0x608] ;  /* 0x0001820000047ab9 */ /* 0x000fe20000000800 */
[----:B------:R-:W-:Y:S01]  /*ba60*/  BSSY B0, `(.L_x_43) ;  /* 0x0000031000007945 */ /* 0x000fe20003800000 */
[----:B------:R-:W-:-:S04]  /*ba70*/  FMUL R5, R5, UR4 ;  /* 0x0000000405057c20 */ /* 0x000fc80008400000 */
        /* <DEDUP_REMOVED lines=24> */
[----:B------:R-:W-:Y:S06]  /*bc00*/  @!P0 BRA `(.L_x_44) ;  /* 0x0000000000588947 */ /* 0x000fec0003800000 */
        /* <DEDUP_REMOVED lines=10> */
.L_x_46:
[----:B------:R-:W2:Y:S02]  /*bcb0*/  MUFU.RCP R8, R7 ;  /* 0x0000000700087308 */ /* 0x000ea40000001000 */
[----:B--2---:R-:W-:-:S04]  /*bcc0*/  FFMA R3, R7, R8, -1 ;  /* 0xbf80000007037423 */ /* 0x004fc80000000008 */
[----:B------:R-:W-:-:S04]  /*bcd0*/  FADD.FTZ R3, -R3, -RZ ;  /* 0x800000ff03037221 */ /* 0x000fc80000010100 */
[----:B------:R-:W-:-:S07]  /*bce0*/  FFMA R8, R8, R3, R8 ;  /* 0x0000000308087223 */ /* 0x000fce0000000008 */
.L_x_47:
[----:B------:R-:W-:Y:S05]  /*bcf0*/  BSYNC B1 ;  /* 0x0000000000017941 */ /* 0x000fea0003800000 */
.L_x_45:
[----:B------:R-:W-:Y:S01]  /*bd00*/  FSETP.GEU.AND P0, PT, |R7|, 1.175494350822287508e-38, PT ;  /* 0x008000000700780b */ /* 0x000fe20003f0e200 */
[----:B------:R-:W-:-:S12]  /*bd10*/  ULDC UR4, c[0x0][0x600] ;  /* 0x0001800000047ab9 */ /* 0x000fd80000000800 */
[----:B------:R-:W-:-:S04]  /*bd20*/  @!P0 FMUL R7, R7, 16777216 ;  /* 0x4b80000007078820 */ /* 0x000fc80000400000 */
[----:B------:R-:W2:Y:S02]  /*bd30*/  MUFU.LG2 R3, R7 ;  /* 0x0000000700037308 */ /* 0x000ea40000000c00 */
[----:B--2---:R-:W-:-:S04]  /*bd40*/  @!P0 FADD R3, R3, -24 ;  /* 0xc1c0000003038421 */ /* 0x004fc80000000000 */
[----:B------:R-:W-:-:S04]  /*bd50*/  FMUL R3, R3, 0.69314718246459960938 ;  /* 0x3f31721803037820 */ /* 0x000fc80000400000 */
[----:B------:R-:W-:-:S07]  /*bd60*/  FFMA R9, R0, UR4, R3 ;  /* 0x0000000400097c23 */ /* 0x000fce0008000003 */
.L_x_44:
[----:B------:R-:W-:Y:S05]  /*bd70*/  BSYNC B0 ;  /* 0x0000000000007941 */ /* 0x000fea0003800000 */
.L_x_43:
[C---:B------:R-:W-:Y:S01]  /*bd80*/  LOP3.LUT P0, RZ, R16.reuse, 0x3, RZ, 0xc0, !PT ;  /* 0x0000000310ff7812 */ /* 0x040fe2000780c0ff */
[----:B------:R-:W-:Y:S01]  /*bd90*/  ULDC UR4, c[0x0][0x608] ;  /* 0x0001820000047ab9 */ /* 0x000fe20000000800 */
[----:B------:R-:W-:Y:S01]  /*bda0*/  LOP3.LUT R0, R16, 0x60, RZ, 0xc0, !PT ;  /* 0x0000006010007812 */ /* 0x000fe200078ec0ff */
[----:B------:R-:W-:Y:S01]  /*bdb0*/  ULDC.64 UR8, c[0x0][0x208] ;  /* 0x0000820000087ab9 */ /* 0x000fe20000000a00 */
[----:B------:R-:W-:Y:S01]  /*bdc0*/  FMUL R8, R8, UR4 ;  /* 0x0000000408087c20 */ /* 0x000fe20008400000 */
[----:B------:R-:W-:Y:S01]  /*bdd0*/  BSSY B0, `(.L_x_48) ;  /* 0x0000018000007945 */ /* 0x000fe20003800000 */
[----:B------:R-:W-:-:S07]  /*bde0*/  SHF.R.U32.HI R18, RZ, 0x5, R0 ;  /* 0x00000005ff127819 */ /* 0x000fce0000011600 */
[----:B------:R-:W-:Y:S05]  /*bdf0*/  @P0 BRA `(.L_x_49) ;  /* 0x0000000000540947 */ /* 0x000fea0003800000 */
[----:B------:R-:W2:Y:S01]  /*be00*/  S2UR UR4, SR_CTAID.X ;  /* 0x00000000000479c3 */ /* 0x000ea20000002500 */
[----:B------:R-:W-:Y:S02]  /*be10*/  SHF.R.U32.HI R0, RZ, 0x2, R16 ;  /* 0x00000002ff007819 */ /* 0x000fe40000011610 */
[----:B------:R-:W-:Y:S02]  /*be20*/  SHF.L.U32 R3, R18, 0x4, RZ ;  /* 0x0000000412037819 */ /* 0x000fe400000006ff */
[----:B------:R-:W-:-:S04]  /*be30*/  LOP3.LUT R0, R0, 0x7, RZ, 0xc0, !PT ;  /* 0x0000000700007812 */ /* 0x000fc800078ec0ff */
[----:B------:R-:W-:Y:S01]  /*be40*/  LOP3.LUT R0, R3, 0xfffffff0, R0, 0xe2, !PT ;  /* 0xfffffff003007812 */ /* 0x000fe200078ee200 */
[----:B--2---:R-:W-:-:S03]  /*be50*/  USHF.L.U32 UR6, UR4, 0x6, URZ ;  /* 0x0000000604067899 */ /* 0x004fc6000800063f */
[----:B------:R-:W-:Y:S02]  /*be60*/  ULDC.64 UR4, c[0x0][0x688] ;  /* 0x0001a20000047ab9 */ /* 0x000fe40000000a00 */
[----:B------:R-:W-:Y:S02]  /*be70*/  UIMAD UR4, UR36, UR4, UR6 ;  /* 0x00000004240472a4 */ /* 0x000fe4000f8e0206 */
[----:B------:R-:W-:Y:S02]  /*be80*/  LOP3.LUT R3, R0, UR6, RZ, 0xfc, !PT ;  /* 0x0000000600037c12 */ /* 0x000fe4000f8efcff */
[----:B------:R-:W-:Y:S02]  /*be90*/  UIMAD UR4, UR37, UR5, UR4 ;  /* 0x00000005250472a4 */ /* 0x000fe4000f8e0204 */
[C---:B------:R-:W-:Y:S01]  /*bea0*/  IADD3 R4, R3.reuse, 0x8, RZ ;  /* 0x0000000803047810 */ /* 0x040fe20007ffe0ff */
[----:B------:R-:W-:Y:S02]  /*beb0*/  ULDC UR5, c[0x0][0x288] ;  /* 0x0000a20000057ab9 */ /* 0x000fe40000000800 */
[----:B------:R-:W-:-:S02]  /*bec0*/  ISETP.GE.U32.AND P0, PT, R3, UR5, PT ;  /* 0x0000000503007c0c */ /* 0x000fc4000bf06070 */
[----:B------:R-:W-:Y:S02]  /*bed0*/  IADD3 R0, P2, R0, UR4, RZ ;  /* 0x0000000400007c10 */ /* 0x000fe4000ff5e0ff */
[----:B------:R-:W-:Y:S01]  /*bee0*/  ISETP.GE.U32.AND P1, PT, R4, UR5, PT ;  /* 0x0000000504007c0c */ /* 0x000fe2000bf26070 */
[----:B------:R-:W-:Y:S01]  /*bef0*/  ULDC.64 UR4, c[0x0][0x680] ;  /* 0x0001a00000047ab9 */ /* 0x000fe20000000a00 */
[----:B------:R-:W-:Y:S02]  /*bf00*/  IADD3.X R3, RZ, RZ, RZ, P2, !PT ;  /* 0x000000ffff037210 */ /* 0x000fe400017fe4ff */
[----:B------:R-:W-:-:S04]  /*bf10*/  LEA R4, P2, R0, UR4, 0x2 ;  /* 0x0000000400047c11 */ /* 0x000fc8000f8410ff */
[----:B------:R-:W-:-:S05]  /*bf20*/  LEA.HI.X R5, R0, UR5, R3, 0x2, P2 ;  /* 0x0000000500057c11 */ /* 0x000fca00090f1403 */
[----:B------:R2:W-:Y:S04]  /*bf30*/  @!P0 STG.E desc[UR8][R4.64], R11 ;  /* 0x0000000b04008986 */ /* 0x0005e8000c101908 */
[----:B------:R2:W-:Y:S02]  /*bf40*/  @!P1 STG.E desc[UR8][R4.64+0x20], R9 ;  /* 0x0000200904009986 */ /* 0x0005e4000c101908 */
.L_x_49:
[----:B------:R-:W-:Y:S05]  /*bf50*/  BSYNC B0 ;  /* 0x0000000000007941 */ /* 0x000fea0003800000 */
.L_x_48:
[----:B------:R-:W-:Y:S01]  /*bf60*/  ULDC.64 UR4, c[0x0][0x730] ;  /* 0x0001cc0000047ab9 */ /* 0x000fe20000000a00 */
[-C--:B------:R-:W-:Y:S01]  /*bf70*/  FMUL R154, R154, R8.reuse ;  /* 0x000000089a9a7220 */ /* 0x080fe20000400000 */
[----:B------:R-:W-:Y:S01]  /*bf80*/  ISETP.NE.U32.AND P0, PT, RZ, UR4, PT ;  /* 0x00000004ff007c0c */ /* 0x000fe2000bf05070 */
[-C--:B------:R-:W-:Y:S01]  /*bf90*/  FMUL R44, R155, R8.reuse ;  /* 0x000000089b2c7220 */ /* 0x080fe20000400000 */
[-C--:B------:R-:W-:Y:S01]  /*bfa0*/  FMUL R158, R158, R8.reuse ;  /* 0x000000089e9e7220 */ /* 0x080fe20000400000 */
[-C--:B------:R-:W-:Y:S01]  /*bfb0*/  FMUL R48, R159, R8.reuse ;  /* 0x000000089f307220 */ /* 0x080fe20000400000 */
[----:B------:R-:W-:Y:S01]  /*bfc0*/  ISETP.NE.AND.EX P0, PT, RZ, UR5, PT, P0 ;  /* 0x00000005ff007c0c */ /* 0x000fe2000bf05300 */
        /* <DEDUP_REMOVED lines=20> */
[----:B------:R-:W-:Y:S06]  /*c110*/  @P0 BRA `(.L_x_50) ;  /* 0x0000000000200947 */ /* 0x000fec0003800000 */
[----:B------:R-:W-:Y:S02]  /*c120*/  ULDC.64 UR4, c[0x0][0x728] ;  /* 0x0001ca0000047ab9 */ /* 0x000fe40000000a00 */
[----:B------:R-:W-:-:S04]  /*c130*/  ISETP.NE.U32.AND P0, PT, RZ, UR4, PT ;  /* 0x00000004ff007c0c */ /* 0x000fc8000bf05070 */
[----:B------:R-:W-:-:S13]  /*c140*/  ISETP.NE.AND.EX P0, PT, RZ, UR5, PT, P0 ;  /* 0x00000005ff007c0c */ /* 0x000fda000bf05300 */
[----:B------:R-:W-:Y:S05]  /*c150*/  @!P0 BRA `(.L_x_51) ;  /* 0x00000000000c8947 */ /* 0x000fea0003800000 */
[----:B--2---:R-:W2:Y:S02]  /*c160*/  LDC.64 R4, c[0x0][0x728] ;  /* 0x0001ca00ff047b82 */ /* 0x004ea40000000a00 */
[----:B--2---:R3:W5:Y:S01]  /*c170*/  LDG.E R4, desc[UR8][R4.64] ;  /* 0x0000000804047981 */ /* 0x004762000c1e1900 */
[----:B------:R-:W-:Y:S05]  /*c180*/  BRA `(.L_x_50) ;  /* 0x0000000000047947 */ /* 0x000fea0003800000 */
.L_x_51:
[----:B--2---:R-:W4:Y:S02]  /*c190*/  LDC R4, c[0x0][0x720] ;  /* 0x0001c800ff047b82 */ /* 0x004f240000000800 */
.L_x_50:
[----:B------:R-:W-:Y:S02]  /*c1a0*/  MOV R0, RZ ;  /* 0x000000ff00007202 */ /* 0x000fe40000000f00 */
[----:B----45:R-:W-:Y:S02]  /*c1b0*/  MOV R51, R4 ;  /* 0x0000000400337202 */ /* 0x030fe40000000f00 */
[----:B------:R-:W-:-:S13]  /*c1c0*/  LOP3.LUT P0, RZ, R0, 0x1bf, RZ, 0xc0, !PT ;  /* 0x000001bf00ff7812 */ /* 0x000fda000780c0ff */
[----:B------:R-:W-:Y:S05]  /*c1d0*/  @!P0 BRA `(.L_x_52) ;  /* 0x0000000000408947 */ /* 0x000fea0003800000 */
[----:B------:R-:W-:Y:S01]  /*c1e0*/  MOV R0, 0x0 ;  /* 0x0000000000007802 */ /* 0x000fe20000000f00 */
[----:B------:R-:W-:Y:S01]  /*c1f0*/  ULDC.64 UR4, c[0x4][0x70] ;  /* 0x01001c0000047ab9 */ /* 0x000fe20000000a00 */
[----:B------:R-:W-:Y:S01]  /*c200*/  ULDC.64 UR6, c[0x4][0x8] ;  /* 0x0100020000067ab9 */ /* 0x000fe20000000a00 */
[----:B--2---:R-:W-:Y:S01]  /*c210*/  MOV R4, UR4 ;  /* 0x0000000400047c02 */ /* 0x004fe20008000f00 */
[----:B------:R2:W4:Y:S01]  /*c220*/  LDC.64 R14, c[0x4][R0] ;  /* 0x01000000000e7b82 */ /* 0x0005220000000a00 */
[----:B---3--:R-:W-:Y:S01]  /*c230*/  MOV R5, UR5 ;  /* 0x0000000500057c02 */ /* 0x008fe20008000f00 */
[----:B------:R-:W-:Y:S01]  /*c240*/  ULDC.64 UR4, c[0x4][0x78] ;  /* 0x01001e0000047ab9 */ /* 0x000fe20000000a00 */
[----:B-1----:R-:W-:Y:S02]  /*c250*/  MOV R10, UR6 ;  /* 0x00000006000a7c02 */ /* 0x002fe40008000f00 */
[----:B------:R-:W-:Y:S02]  /*c260*/  MOV R6, UR4 ;  /* 0x0000000400067c02 */ /* 0x000fe40008000f00 */
[----:B------:R-:W-:-:S02]  /*c270*/  MOV R7, UR5 ;  /* 0x0000000500077c02 */ /* 0x000fc40008000f00 */
[----:B------:R-:W-:Y:S02]  /*c280*/  MOV R11, UR7 ;  /* 0x00000007000b7c02 */ /* 0x000fe40008000f00 */
[----:B------:R-:W-:Y:S02]  /*c290*/  MOV R8, 0x70 ;  /* 0x0000007000087802 */ /* 0x000fe40000000f00 */
[----:B------:R-:W-:Y:S02]  /*c2a0*/  MOV R12, 0x1 ;  /* 0x00000001000c7802 */ /* 0x000fe40000000f00 */
[----:B--2---:R-:W-:-:S07]  /*c2b0*/  MOV R13, RZ ;  /* 0x000000ff000d7202 */ /* 0x004fce0000000f00 */
[----:B------:R-:W-:-:S07]  /*c2c0*/  LEPC R20, `(.L_x_52) ;  /* 0x000000001014794e */ /* 0x000fce0000000000 */
[----:B----4-:R-:W-:Y:S05]  /*c2d0*/  CALL.ABS.NOINC R14 ;  /* 0x000000000e007343 */ /* 0x010fea0003c00000 */
.L_x_52:
        /* <DEDUP_REMOVED lines=9> */
[----:B------:R-:W-:Y:S02]  /*c370*/  MOV R6, UR6 ;  /* 0x0000000600067c02 */ /* 0x000fe40008000f00 */
[----:B------:R-:W-:Y:S02]  /*c380*/  MOV R7, UR7 ;  /* 0x0000000700077c02 */ /* 0x000fe40008000f00 */
[----:B-1----:R-:W-:-:S02]  /*c390*/  MOV R10, UR4 ;  /* 0x00000004000a7c02 */ /* 0x002fc40008000f00 */
[----:B------:R-:W-:Y:S02]  /*c3a0*/  MOV R11, UR5 ;  /* 0x00000005000b7c02 */ /* 0x000fe40008000f00 */
[----:B------:R-:W-:Y:S02]  /*c3b0*/  MOV R8, 0x70 ;  /* 0x0000007000087802 */ /* 0x000fe40000000f00 */
[----:B------:R-:W-:Y:S02]  /*c3c0*/  MOV R12, 0x1 ;  /* 0x00000001000c7802 */ /* 0x000fe40000000f00 */
[----:B--2---:R-:W-:-:S07]  /*c3d0*/  MOV R13, RZ ;  /* 0x000000ff000d7202 */ /* 0x004fce0000000f00 */
[----:B------:R-:W-:-:S07]  /*c3e0*/  LEPC R20, `(.L_x_53) ;  /* 0x000000001014794e */ /* 0x000fce0000000000 */
[----:B----4-:R-:W-:Y:S05]  /*c3f0*/  CALL.ABS.NOINC R14 ;  /* 0x000000000e007343 */ /* 0x010fea0003c00000 */
.L_x_53:
[----:B------:R-:W-:Y:S01]  /*c400*/  ULDC.64 UR4, c[0x0][0x730] ;  /* 0x0001cc0000047ab9 */ /* 0x000fe20000000a00 */
[----:B------:R-:W-:Y:S02]  /*c410*/  SHF.L.U32 R0, R16, 0x5, RZ ;  /* 0x0000000510007819 */ /* 0x000fe400000006ff */
[----:B------:R-:W-:Y:S02]  /*c420*/  ISETP.NE.U32.AND P0, PT, RZ, UR4, PT ;  /* 0x00000004ff007c0c */ /* 0x000fe4000bf05070 */
[----:B--2---:R-:W-:Y:S02]  /*c430*/  SHF.R.U32.HI R4, RZ, 0x1, R16 ;  /* 0x00000001ff047819 */ /* 0x004fe40000011610 */
[----:B------:R-:W-:Y:S02]  /*c440*/  ISETP.NE.AND.EX P0, PT, RZ, UR5, PT, P0 ;  /* 0x00000005ff007c0c */ /* 0x000fe4000bf05300 */
[C---:B------:R-:W-:Y:S02]  /*c450*/  LOP3.LUT R3, R0.reuse, 0xc0, RZ, 0xc0, !PT ;  /* 0x000000c000037812 */ /* 0x040fe400078ec0ff */
[----:B---3--:R-:W-:-:S02]  /*c460*/  LOP3.LUT R5, R0, 0x20, RZ, 0xc0, !PT ;  /* 0x0000002000057812 */ /* 0x008fc400078ec0ff */
[----:B------:R-:W-:Y:S02]  /*c470*/  LOP3.LUT R3, R3, 0x8, R4, 0xf8, !PT ;  /* 0x0000000803037812 */ /* 0x000fe400078ef804 */
[----:B------:R-:W-:Y:S02]  /*c480*/  SHF.L.U32 R4, R16, 0x2, RZ ;  /* 0x0000000210047819 */ /* 0x000fe400000006ff */
[----:B------:R-:W-:Y:S02]  /*c490*/  IADD3 R17, R17, 0x1f, RZ ;  /* 0x0000001f11117810 */ /* 0x000fe40007ffe0ff */
[----:B------:R-:W-:Y:S01]  /*c4a0*/  LEA R5, R18, R5, 0x9 ;  /* 0x0000000512057211 */ /* 0x000fe200078e48ff */
[----:B------:R-:W2:Y:S01]  /*c4b0*/  @P0 LDC R51, c[0x0][0x720] ;  /* 0x0001c800ff330b82 */ /* 0x000ea20000000800 */
[----:B------:R-:W-:Y:S02]  /*c4c0*/  LOP3.LUT R3, R3, 0x18, R4, 0x78, !PT ;  /* 0x0000001803037812 */ /* 0x000fe400078e7804 */
[----:B------:R-:W-:-:S02]  /*c4d0*/  LOP3.LUT R0, R0, 0x100, RZ, 0xc0, !PT ;  /* 0x0000010000007812 */ /* 0x000fc400078ec0ff */
[----:B------:R-:W-:Y:S02]  /*c4e0*/  ISETP.GT.U32.AND P1, PT, R17, 0x3e, PT ;  /* 0x0000003e1100780c */ /* 0x000fe40003f24070 */
[----:B------:R-:W-:Y:S02]  /*c4f0*/  IADD3 R3, R3, R5, R0 ;  /* 0x0000000503037210 */ /* 0x000fe40007ffe000 */
[----:B------:R-:W-:Y:S02]  /*c500*/  LOP3.LUT P0, RZ, R16, 0x4, RZ, 0xc0, !PT ;  /* 0x0000000410ff7812 */ /* 0x000fe4000780c0ff */
[----:B------:R-:W-:Y:S01]  /*c510*/  LEA R3, R3, R2, 0x1 ;  /* 0x0000000203037211 */ /* 0x000fe200078e08ff */
[-C--:B--2---:R-:W-:Y:S01]  /*c520*/  FMUL R0, R152, R51.reuse ;  /* 0x0000003398007220 */ /* 0x084fe20000400000 */
        /* <DEDUP_REMOVED lines=8> */
[-C--:B-1----:R-:W-:Y:S01]  /*c5b0*/  FMUL R10, R160, R51.reuse ;  /* 0x00000033a00a7220 */ /* 0x082fe20000400000 */
[-C--:B------:R-:W-:Y:S01]  /*c5c0*/  FMUL R13, R26, R51.reuse ;  /* 0x000000331a0d7220 */ /* 0x080fe20000400000 */
[-C--:B------:R-:W-:Y:S01]  /*c5d0*/  FMUL R12, R162, R51.reuse ;  /* 0x00000033a20c7220 */ /* 0x080fe20000400000 */
[-C--:B------:R-:W-:Y:S01]  /*c5e0*/  FMUL R15, R50, R51.reuse ;  /* 0x00000033320f7220 */ /* 0x080fe20000400000 */
[-C--:B------:R-:W-:Y:S01]  /*c5f0*/  FMUL R14, R164, R51.reuse ;  /* 0x00000033a40e7220 */ /* 0x080fe20000400000 */
[-C--:B------:R-:W-:Y:S01]  /*c600*/  FMUL R17, R28, R51.reuse ;  /* 0x000000331c117220 */ /* 0x080fe20000400000 */
[-C--:B------:R-:W-:Y:S01]  /*c610*/  FMUL R16, R166, R51.reuse ;  /* 0x00000033a6107220 */ /* 0x080fe20000400000 */
[----:B------:R-:W-:Y:S01]  /*c620*/  F2FP.F16.F32.PACK_AB R52, R5, R0 ;  /* 0x000000000534723e */ /* 0x000fe200000000ff */
[-C--:B------:R-:W-:Y:S01]  /*c630*/  FMUL R26, R34, R51.reuse ;  /* 0x00000033221a7220 */ /* 0x080fe20000400000 */
[----:B------:R-:W-:Y:S01]  /*c640*/  MOV R0, 0x10 ;  /* 0x0000001000007802 */ /* 0x000fe20000000f00 */
        /* <DEDUP_REMOVED lines=30> */
[----:B------:R-:W-:Y:S01]  /*c830*/  F2FP.F16.F32.PACK_AB R53, R7, R4 ;  /* 0x000000040735723e */ /* 0x000fe200000000ff */
[----:B------:R-:W-:Y:S01]  /*c840*/  FMUL R51, R198, R51 ;  /* 0x00000033c6337220 */ /* 0x000fe20000400000 */
[----:B------:R-:W-:-:S02]  /*c850*/  F2FP.F16.F32.PACK_AB R54, R9, R6 ;  /* 0x000000060936723e */ /* 0x000fc400000000ff */
[----:B------:R-:W-:Y:S02]  /*c860*/  F2FP.F16.F32.PACK_AB R55, R11, R8 ;  /* 0x000000080b37723e */ /* 0x000fe400000000ff */
[----:B------:R-:W-:Y:S02]  /*c870*/  F2FP.F16.F32.PACK_AB R4, R13, R10 ;  /* 0x0000000a0d04723e */ /* 0x000fe400000000ff */
[----:B------:R-:W-:Y:S02]  /*c880*/  F2FP.F16.F32.PACK_AB R5, R15, R12 ;  /* 0x0000000c0f05723e */ /* 0x000fe400000000ff */
[----:B------:R-:W-:Y:S02]  /*c890*/  F2FP.F16.F32.PACK_AB R6, R17, R14 ;  /* 0x0000000e1106723e */ /* 0x000fe400000000ff */
[----:B------:R-:W-:Y:S02]  /*c8a0*/  F2FP.F16.F32.PACK_AB R7, R19, R16 ;  /* 0x000000101307723e */ /* 0x000fe400000000ff */
[----:B------:R-:W-:Y:S01]  /*c8b0*/  SEL R0, R0, 0xfffffff0, !P0 ;  /* 0xfffffff000007807 */ /* 0x000fe20004000000 */
[----:B------:R-:W-:Y:S06]  /*c8c0*/  @P1 BRA `(.L_x_54) ;  /* 0x0000000000041947 */ /* 0x000fec0003800000 */
[----:B------:R-:W-:-:S04]  /*c8d0*/  DEPBAR.LE SB0, 0x1 ;  /* 0x000080400000791a */ /* 0x000fc80000000000 */
.L_x_54:
[----:B------:R-:W-:Y:S05]  /*c8e0*/  WARPSYNC.ALL ;  /* 0x0000000000007948 */ /* 0x000fea0003800000 */
[----:B------:R-:W-:Y:S01]  /*c8f0*/  BAR.SYNC.DEFER_BLOCKING 0x1, 0x80 ;  /* 0x0042000000007b1d */ /* 0x000fe20000010000 */
[----:B------:R-:W-:Y:S02]  /*c900*/  LEA R0, R0, R3, 0x1 ;  /* 0x0000000300007211 */ /* 0x000fe400078e08ff */
[----:B------:R-:W-:Y:S02]  /*c910*/  F2FP.F16.F32.PACK_AB R8, R18, R21 ;  /* 0x000000151208723e */ /* 0x000fe400000000ff */
[----:B------:R-:W-:Y:S01]  /*c920*/  F2FP.F16.F32.PACK_AB R9, R20, R23 ;  /* 0x000000171409723e */ /* 0x000fe200000000ff */
[----:B------:R-:W-:Y:S01]  /*c930*/  BSSY B0, `(.L_x_55) ;  /* 0x000001d000007945 */ /* 0x000fe20003800000 */
[----:B------:R-:W-:-:S02]  /*c940*/  F2FP.F16.F32.PACK_AB R10, R22, R25 ;  /* 0x00000019160a723e */ /* 0x000fc400000000ff */
[----:B------:R-:W-:Y:S02]  /*c950*/  F2FP.F16.F32.PACK_AB R11, R24, R27 ;  /* 0x0000001b180b723e */ /* 0x000fe400000000ff */
[----:B------:R-:W-:Y:S02]  /*c960*/  F2FP.F16.F32.PACK_AB R12, R26, R29 ;  /* 0x0000001d1a0c723e */ /* 0x000fe400000000ff */
[----:B------:R-:W-:Y:S02]  /*c970*/  F2FP.F16.F32.PACK_AB R13, R28, R31 ;  /* 0x0000001f1c0d723e */ /* 0x000fe400000000ff */
[----:B------:R-:W-:Y:S02]  /*c980*/  F2FP.F16.F32.PACK_AB R14, R30, R33 ;  /* 0x000000211e0e723e */ /* 0x000fe400000000ff */
[----:B------:R-:W-:Y:S01]  /*c990*/  F2FP.F16.F32.PACK_AB R15, R32, R35 ;  /* 0x00000023200f723e */ /* 0x000fe200000000ff */
[----:B------:R1:W-:Y:S04]  /*c9a0*/  STSM.16.M88.4 [R3], R52 ;  /* 0x0000003403007844 */ /* 0x0003e80000000200 */
[----:B------:R1:W-:Y:S01]  /*c9b0*/  STSM.16.M88.4 [R0], R4 ;  /* 0x0000000400007844 */ /* 0x0003e20000000200 */
[----:B------:R-:W-:Y:S01]  /*c9c0*/  @!PT LDS RZ, [RZ] ;  /* 0x00000000fffff984 */ /* 0x000fe20000000800 */
[----:B------:R-:W-:Y:S01]  /*c9d0*/  @!PT LDS RZ, [RZ] ;  /* 0x00000000fffff984 */ /* 0x000fe20000000800 */
[----:B------:R-:W-:Y:S01]  /*c9e0*/  @!PT LDS RZ, [RZ] ;  /* 0x00000000fffff984 */ /* 0x000fe20000000800 */
[----:B------:R-:W-:Y:S01]  /*c9f0*/  @!PT LDS RZ, [RZ] ;  /* 0x00000000fffff984 */ /* 0x000fe20000000800 */
[----:B------:R2:W-:Y:S06]  /*ca00*/  MEMBAR.ALL.CTA ;  /* 0x0000000000007992 */ /* 0x0005ec0000008000 */
[----:B--2---:R-:W2:Y:S02]  /*ca10*/  FENCE.VIEW.ASYNC.S ;  /* 0x00000000000073c6 */ /* 0x004ea40000000000 */
[----:B--2---:R-:W-:Y:S06]  /*ca20*/  BAR.SYNC.DEFER_BLOCKING 0x1, 0x80 ;  /* 0x0042000000007b1d */ /* 0x004fec0000010000 */
[----:B------:R-:W-:Y:S05]  /*ca30*/  @P1 BRA `(.L_x_56) ;  /* 0x0000000000301947 */ /* 0x000fea0003800000 */
[----:B------:R-:W2:Y:S01]  /*ca40*/  S2UR UR10, SR_CTAID.X ;  /* 0x00000000000a79c3 */ /* 0x000ea20000002500 */
[----:B------:R-:W-:Y:S01]  /*ca50*/  ULDC.64 UR4, c[0x0][0x198] ;  /* 0x0000660000047ab9 */ /* 0x000fe20000000a00 */
[----:B------:R-:W-:Y:S01]  /*ca60*/  R2UR UR8, R2 ;  /* 0x00000000020872ca */ /* 0x000fe200000e0000 */
[----:B------:R-:W-:Y:S01]  /*ca70*/  UIADD3 UR4, UP0, UR4, 0x670, URZ ;  /* 0x0000067004047890 */ /* 0x000fe2000ff1e03f */
[----:B------:R-:W-:Y:S01]  /*ca80*/  UMOV UR9, URZ ;  /* 0x0000003f00097c82 */ /* 0x000fe20008000000 */
[----:B------:R-:W-:Y:S02]  /*ca90*/  UMOV UR11, UR36 ;  /* 0x00000024000b7c82 */ /* 0x000fe40008000000 */
[----:B------:R-:W-:Y:S01]  /*caa0*/  UIADD3.X UR5, URZ, UR5, URZ, UP0, !UPT ;  /* 0x000000053f057290 */ /* 0x000fe200087fe43f */
[----:B------:R-:W-:Y:S01]  /*cab0*/  UMOV UR12, UR37 ;  /* 0x00000025000c7c82 */ /* 0x000fe20008000000 */
[----:B--2---:R-:W-:-:S09]  /*cac0*/  USHF.L.U32 UR10, UR10, 0x6, URZ ;  /* 0x000000060a0a7899 */ /* 0x004fd2000800063f */
[----:B------:R2:W-:Y:S01]  /*cad0*/  UTMASTG.4D [UR8], [UR4] ;  /* 0x00000008040073b5 */ /* 0x0005e20008018000 */
[----:B------:R0:W-:Y:S01]  /*cae0*/  UTMACMDFLUSH ;  /* 0x00000000000079b7 */ /* 0x0001e20000000000 */
[----:B--2---:R-:W-:-:S04]  /*caf0*/  DEPBAR.LE SB0, 0x1 ;  /* 0x000080400000791a */ /* 0x004fc80000000000 */
.L_x_56:
[----:B------:R-:W-:Y:S05]  /*cb00*/  BSYNC B0 ;  /* 0x0000000000007941 */ /* 0x000fea0003800000 */
.L_x_55:
[----:B------:R-:W-:Y:S01]  /*cb10*/  BAR.SYNC.DEFER_BLOCKING 0x1, 0x80 ;  /* 0x0042000000007b1d */ /* 0x000fe20000010000 */
[----:B-1----:R-:W-:Y:S02]  /*cb20*/  F2FP.F16.F32.PACK_AB R4, R34, R37 ;  /* 0x000000252204723e */ /* 0x002fe400000000ff */
[----:B------:R-:W-:Y:S02]  /*cb30*/  F2FP.F16.F32.PACK_AB R5, R36, R39 ;  /* 0x000000272405723e */ /* 0x000fe400000000ff */
[----:B------:R-:W-:Y:S01]  /*cb40*/  F2FP.F16.F32.PACK_AB R6, R38, R41 ;  /* 0x000000292606723e */ /* 0x000fe200000000ff */
[----:B------:R-:W-:Y:S01]  /*cb50*/  BSSY B0, `(.L_x_57) ;  /* 0x000001d000007945 */ /* 0x000fe20003800000 */
[----:B------:R-:W-:Y:S02]  /*cb60*/  F2FP.F16.F32.PACK_AB R7, R40, R43 ;  /* 0x0000002b2807723e */ /* 0x000fe400000000ff */
[----:B------:R-:W-:Y:S02]  /*cb70*/  F2FP.F16.F32.PACK_AB R16, R42, R45 ;  /* 0x0000002d2a10723e */ /* 0x000fe400000000ff */
[----:B------:R-:W-:-:S02]  /*cb80*/  F2FP.F16.F32.PACK_AB R17, R44, R47 ;  /* 0x0000002f2c11723e */ /* 0x000fc400000000ff */
[----:B------:R-:W-:Y:S02]  /*cb90*/  F2FP.F16.F32.PACK_AB R18, R46, R49 ;  /* 0x000000312e12723e */ /* 0x000fe400000000ff */
[----:B------:R-:W-:Y:S01]  /*cba0*/  F2FP.F16.F32.PACK_AB R19, R48, R51 ;  /* 0x000000333013723e */ /* 0x000fe200000000ff */
[----:B------:R1:W-:Y:S04]  /*cbb0*/  STSM.16.M88.4 [R3+0x1000], R8 ;  /* 0x0010000803007844 */ /* 0x0003e80000000200 */
[----:B------:R1:W-:Y:S01]  /*cbc0*/  STSM.16.M88.4 [R0+0x1000], R12 ;  /* 0x0010000c00007844 */ /* 0x0003e20000000200 */
        /* <DEDUP_REMOVED lines=9> */
[----:B------:R-:W-:Y:S01]  /*cc60*/  R2UR UR8, R2 ;  /* 0x00000000020872ca */ /* 0x000fe200000e0000 */
[----:B------:R-:W-:Y:S01]  /*cc70*/  ULDC.64 UR4, c[0x0][0x198] ;  /* 0x0000660000047ab9 */ /* 0x000fe20000000a00 */
[----:B------:R-:W-:Y:S01]  /*cc80*/  UMOV UR9, 0x20 ;  /* 0x0000002000097882 */ /* 0x000fe20000000000 */
[----:B------:R-:W-:Y:S01]  /*cc90*/  UIADD3 UR4, UP0, UR4, 0x670, URZ ;  /* 0x0000067004047890 */ /* 0x000fe2000ff1e03f */
[----:B------:R-:W-:Y:S01]  /*cca0*/  UMOV UR11, UR36 ;  /* 0x00000024000b7c82 */ /* 0x000fe20008000000 */
[----:B------:R-:W-:Y:S02]  /*ccb0*/  UMOV UR12, UR37 ;  /* 0x00000025000c7c82 */ /* 0x000fe40008000000 */
[----:B------:R-:W-:-:S06]  /*ccc0*/  UIADD3.X UR5, URZ, UR5, URZ, UP0, !UPT ;  /* 0x000000053f057290 */ /* 0x000fcc00087fe43f */
[----:B------:R-:W-:Y:S02]  /*ccd0*/  UIADD3 UR8, UR8, 0x1000, URZ ;  /* 0x0000100008087890 */ /* 0x000fe4000fffe03f */
[----:B--2---:R-:W-:-:S09]  /*cce0*/  USHF.L.U32 UR10, UR10, 0x6, URZ ;  /* 0x000000060a0a7899 */ /* 0x004fd2000800063f */
[----:B------:R2:W-:Y:S01]  /*ccf0*/  UTMASTG.4D [UR8], [UR4] ;  /* 0x00000008040073b5 */ /* 0x0005e20008018000 */
[----:B------:R0:W-:Y:S01]  /*cd00*/  UTMACMDFLUSH ;  /* 0x00000000000079b7 */ /* 0x0001e20000000000 */
[----:B--2---:R-:W-:-:S04]  /*cd10*/  DEPBAR.LE SB0, 0x1 ;  /* 0x000080400000791a */ /* 0x004fc80000000000 */
.L_x_58:
[----:B------:R-:W-:Y:S05]  /*cd20*/  BSYNC B0 ;  /* 0x0000000000007941 */ /* 0x000fea0003800000 */
.L_x_57:
[----:B------:R-:W-:Y:S06]  /*cd30*/  BAR.SYNC.DEFER_BLOCKING 0x1, 0x80 ;  /* 0x0042000000007b1d */ /* 0x000fec0000010000 */
[----:B------:R-:W-:Y:S01]  /*cd40*/  BSSY B0, `(.L_x_59) ;  /* 0x0000016000007945 */ /* 0x000fe20003800000 */
[----:B------:R2:W-:Y:S04]  /*cd50*/  STSM.16.M88.4 [R3], R4 ;  /* 0x0000000403007844 */ /* 0x0005e80000000200 */
[----:B------:R2:W-:Y:S01]  /*cd60*/  STSM.16.M88.4 [R0], R16 ;  /* 0x0000001000007844 */ /* 0x0005e20000000200 */
[----:B------:R-:W-:Y:S01]  /*cd70*/  @!PT LDS RZ, [RZ] ;  /* 0x00000000fffff984 */ /* 0x000fe20000000800 */
[----:B------:R-:W-:Y:S01]  /*cd80*/  @!PT LDS RZ, [RZ] ;  /* 0x00000000fffff984 */ /* 0x000fe20000000800 */
[----:B------:R-:W-:Y:S01]  /*cd90*/  @!PT LDS RZ, [RZ] ;  /* 0x00000000fffff984 */ /* 0x000fe20000000800 */
[----:B------:R-:W-:Y:S01]  /*cda0*/  @!PT LDS RZ, [RZ] ;  /* 0x00000000fffff984 */ /* 0x000fe20000000800 */
[----:B------:R3:W-:Y:S06]  /*cdb0*/  MEMBAR.ALL.CTA ;  /* 0x0000000000007992 */ /* 0x0007ec0000008000 */
[----:B---3--:R-:W3:Y:S02]  /*cdc0*/  FENCE.VIEW.ASYNC.S ;  /* 0x00000000000073c6 */ /* 0x008ee40000000000 */
[----:B---3--:R-:W-:Y:S06]  /*cdd0*/  BAR.SYNC.DEFER_BLOCKING 0x1, 0x80 ;  /* 0x0042000000007b1d */ /* 0x008fec0000010000 */
[----:B------:R-:W-:Y:S05]  /*cde0*/  @P1 BRA `(.L_x_60) ;  /* 0x00000000002c1947 */ /* 0x000fea0003800000 */
[----:B------:R-:W3:Y:S01]  /*cdf0*/  S2UR UR10, SR_CTAID.X ;  /* 0x00000000000a79c3 */ /* 0x000ee20000002500 */
[----:B------:R-:W-:Y:S01]  /*ce00*/  ULDC.64 UR4, c[0x0][0x198] ;  /* 0x0000660000047ab9 */ /* 0x000fe20000000a00 */
[----:B------:R-:W-:Y:S01]  /*ce10*/  R2UR UR8, R2 ;  /* 0x00000000020872ca */ /* 0x000fe200000e0000 */
[----:B------:R-:W-:Y:S01]  /*ce20*/  UIADD3 UR4, UP0, UR4, 0x670, URZ ;  /* 0x0000067004047890 */ /* 0x000fe2000ff1e03f */
[----:B------:R-:W-:Y:S01]  /*ce30*/  UMOV UR9, 0x40 ;  /* 0x0000004000097882 */ /* 0x000fe20000000000 */
[----:B------:R-:W-:Y:S02]  /*ce40*/  UMOV UR11, UR36 ;  /* 0x00000024000b7c82 */ /* 0x000fe40008000000 */
[----:B------:R-:W-:Y:S01]  /*ce50*/  UIADD3.X UR5, URZ, UR5, URZ, UP0, !UPT ;  /* 0x000000053f057290 */ /* 0x000fe200087fe43f */
[----:B------:R-:W-:Y:S01]  /*ce60*/  UMOV UR12, UR37 ;  /* 0x00000025000c7c82 */ /* 0x000fe20008000000 */
[----:B---3--:R-:W-:-:S09]  /*ce70*/  USHF.L.U32 UR10, UR10, 0x6, URZ ;  /* 0x000000060a0a7899 */ /* 0x008fd2000800063f */
[----:B------:R3:W-:Y:S02]  /*ce80*/  UTMASTG.4D [UR8], [UR4] ;  /* 0x00000008040073b5 */ /* 0x0007e40008018000 */
[----:B---3--:R0:W-:Y:S02]  /*ce90*/  UTMACMDFLUSH ;  /* 0x00000000000079b7 */ /* 0x0081e40000000000 */
.L_x_60:
[----:B------:R-:W-:Y:S05]  /*cea0*/  BSYNC B0 ;  /* 0x0000000000007941 */ /* 0x000fea0003800000 */
.L_x_59:
[----:B------:R-:W-:-:S04]  /*ceb0*/  DEPBAR.LE SB0, 0x0 ;  /* 0x000080000000791a */ /* 0x000fc80000000000 */
[----:B------:R-:W-:Y:S05]  /*cec0*/  EXIT ;  /* 0x000000000000794d */ /* 0x000fea0003800000 */
.L_x_7:
[----:B-1----:R1:W2:Y:S02]  /*ced0*/  SYNCS.PHASECHK.TRANS64.TRYWAIT P2, [R3+URZ+0x33048], R0 ;  /* 0x03304800030075a7 */ /* 0x0022a4000804017f */
[----:B--2---:R-:W-:Y:S05]  /*cee0*/  @!P2 NANOSLEEP.SYNCS 0x989680 ;  /* 0x009896800000a95d */ /* 0x004fea0003900000 */
[----:B------:R-:W2:Y:S02]  /*cef0*/  @!P2 SYNCS.PHASECHK.TRANS64 P2, [R3+URZ+0x33048], R0 ;  /* 0x033048000300a5a7 */ /* 0x000ea4000804007f */
[----:B--2---:R-:W-:Y:S05]  /*cf00*/  @!P2 BRA `(.L_x_7) ;  /* 0xfffffffc00f0a947 */ /* 0x004fea000383ffff */
[----:B------:R-:W-:Y:S05]  /*cf10*/  BRA `(.L_x_61) ;  /* 0xffffff3400e87947 */ /* 0x000fea000383ffff */
.L_x_12:
[----:B-1----:R1:W2:Y:S02]  /*cf20*/  SYNCS.PHASECHK.TRANS64.TRYWAIT P1, [R3+URZ+0x33020], R0 ;  /* 0x03302000030075a7 */ /* 0x0022a4000802017f */
[----:B--2---:R-:W-:Y:S05]  /*cf30*/  @!P1 NANOSLEEP.SYNCS 0x989680 ;  /* 0x009896800000995d */ /* 0x004fea0003900000 */
[----:B------:R-:W2:Y:S02]  /*cf40*/  @!P1 SYNCS.PHASECHK.TRANS64 P1, [R3+URZ+0x33020], R0 ;  /* 0x03302000030095a7 */ /* 0x000ea4000802007f */
[----:B--2---:R-:W-:Y:S05]  /*cf50*/  @!P1 BRA `(.L_x_12) ;  /* 0xfffffffc00f09947 */ /* 0x004fea000383ffff */
[----:B------:R-:W-:Y:S05]  /*cf60*/  BRA `(.L_x_62) ;  /* 0xffffff3800b47947 */ /* 0x000fea000383ffff */
.L_x_14:
[----:B-1----:R1:W2:Y:S02]  /*cf70*/  SYNCS.PHASECHK.TRANS64.TRYWAIT P1, [R0+URZ+0x33020], R3 ;  /* 0x03302003000075a7 */ /* 0x0022a4000802017f */
[----:B--2---:R-:W-:Y:S05]  /*cf80*/  @!P1 NANOSLEEP.SYNCS 0x989680 ;  /* 0x009896800000995d */ /* 0x004fea0003900000 */
[----:B------:R-:W2:Y:S02]  /*cf90*/  @!P1 SYNCS.PHASECHK.TRANS64 P1, [R0+URZ+0x33020], R3 ;  /* 0x03302003000095a7 */ /* 0x000ea4000802007f */
[----:B--2---:R-:W-:Y:S05]  /*cfa0*/  @!P1 BRA `(.L_x_14) ;  /* 0xfffffffc00f09947 */ /* 0x004fea000383ffff */
[----:B------:R-:W-:Y:S05]  /*cfb0*/  BRA `(.L_x_63) ;  /* 0xffffff3c00447947 */ /* 0x000fea000383ffff */
.L_x_17:
[----:B-1----:R1:W2:Y:S02]  /*cfc0*/  SYNCS.PHASECHK.TRANS64.TRYWAIT P1, [R2+URZ+0x33020], R3 ;  /* 0x03302003020075a7 */ /* 0x0022a4000802017f */
[----:B--2---:R-:W-:Y:S05]  /*cfd0*/  @!P1 NANOSLEEP.SYNCS 0x989680 ;  /* 0x009896800000995d */ /* 0x004fea0003900000 */
[----:B------:R-:W2:Y:S02]  /*cfe0*/  @!P1 SYNCS.PHASECHK.TRANS64 P1, [R2+URZ+0x33020], R3 ;  /* 0x03302003020095a7 */ /* 0x000ea4000802007f */
[----:B--2---:R-:W-:Y:S05]  /*cff0*/  @!P1 BRA `(.L_x_17) ;  /* 0xfffffffc00f09947 */ /* 0x004fea000383ffff */
[----:B------:R-:W-:Y:S05]  /*d000*/  BRA `(.L_x_64) ;  /* 0xffffff3c00f07947 */ /* 0x000fea000383ffff */
.L_x_19:
[----:B-1----:R1:W2:Y:S02]  /*d010*/  SYNCS.PHASECHK.TRANS64.TRYWAIT P1, [R3+URZ+0x33020], R0 ;  /* 0x03302000030075a7 */ /* 0x0022a4000802017f */
[----:B--2---:R-:W-:Y:S05]  /*d020*/  @!P1 NANOSLEEP.SYNCS 0x989680 ;  /* 0x009896800000995d */ /* 0x004fea0003900000 */
[----:B------:R-:W2:Y:S02]  /*d030*/  @!P1 SYNCS.PHASECHK.TRANS64 P1, [R3+URZ+0x33020], R0 ;  /* 0x03302000030095a7 */ /* 0x000ea4000802007f */
[----:B--2---:R-:W-:Y:S05]  /*d040*/  @!P1 BRA `(.L_x_19) ;  /* 0xfffffffc00f09947 */ /* 0x004fea000383ffff */
[----:B------:R-:W-:Y:S05]  /*d050*/  BRA `(.L_x_65) ;  /* 0xffffff4000987947 */ /* 0x000fea000383ffff */
.L_x_21:
[----:B-1----:R1:W2:Y:S02]  /*d060*/  SYNCS.PHASECHK.TRANS64.TRYWAIT P1, [R2+URZ+0x33040], R19 ;  /* 0x03304013020075a7 */ /* 0x0022a4000802017f */
[----:B--2---:R-:W-:Y:S05]  /*d070*/  @!P1 NANOSLEEP.SYNCS 0x989680 ;  /* 0x009896800000995d */ /* 0x004fea0003900000 */
[----:B------:R-:W2:Y:S02]  /*d080*/  @!P1 SYNCS.PHASECHK.TRANS64 P1, [R2+URZ+0x33040], R19 ;  /* 0x03304013020095a7 */ /* 0x000ea4000802007f */
[----:B--2---:R-:W-:Y:S05]  /*d090*/  @!P1 BRA `(.L_x_21) ;  /* 0xfffffffc00f09947 */ /* 0x004fea000383ffff */
[----:B------:R-:W-:Y:S05]  /*d0a0*/  BRA `(.L_x_66) ;  /* 0xffffff4400487947 */ /* 0x000fea000383ffff */
.L_x_22:
[----:B--2---:R2:W3:Y:S02]  /*d0b0*/  SYNCS.PHASECHK.TRANS64.TRYWAIT P1, [R2+URZ+0x33000], R19 ;  /* 0x03300013020075a7 */ /* 0x0044e4000802017f */
[----:B---3--:R-:W-:Y:S05]  /*d0c0*/  @!P1 NANOSLEEP.SYNCS 0x989680 ;  /* 0x009896800000995d */ /* 0x008fea0003900000 */
[----:B------:R-:W3:Y:S02]  /*d0d0*/  @!P1 SYNCS.PHASECHK.TRANS64 P1, [R2+URZ+0x33000], R19 ;  /* 0x03300013020095a7 */ /* 0x000ee4000802007f */
[----:B---3--:R-:W-:Y:S05]  /*d0e0*/  @!P1 BRA `(.L_x_22) ;  /* 0xfffffffc00f09947 */ /* 0x008fea000383ffff */
[----:B------:R-:W-:Y:S05]  /*d0f0*/  BRA `(.L_x_67) ;  /* 0xffffff4400407947 */ /* 0x000fea000383ffff */
.L_x_23:
[----:B-1----:R1:W3:Y:S02]  /*d100*/  SYNCS.PHASECHK.TRANS64.TRYWAIT P6, [R2+URZ+0x33008], R19 ;  /* 0x03300813020075a7 */ /* 0x0022e400080c017f */
[----:B---3--:R-:W-:Y:S05]  /*d110*/  @!P6 NANOSLEEP.SYNCS 0x989680 ;  /* 0x009896800000e95d */ /* 0x008fea0003900000 */
[----:B------:R-:W3:Y:S02]  /*d120*/  @!P6 SYNCS.PHASECHK.TRANS64 P6, [R2+URZ+0x33008], R19 ;  /* 0x033008130200e5a7 */ /* 0x000ee400080c007f */
[----:B---3--:R-:W-:Y:S05]  /*d130*/  @!P6 BRA `(.L_x_23) ;  /* 0xfffffffc00f0e947 */ /* 0x008fea000383ffff */
[----:B------:R-:W-:Y:S05]  /*d140*/  BRA `(.L_x_68) ;  /* 0xffffff6000b87947 */ /* 0x000fea000383ffff */
.L_x_25:
[----:B--2---:R2:W3:Y:S02]  /*d150*/  SYNCS.PHASECHK.TRANS64.TRYWAIT P1, [R3+URZ+0x33000], R0 ;  /* 0x03300000030075a7 */ /* 0x0044e4000802017f */
[----:B---3--:R-:W-:Y:S05]  /*d160*/  @!P1 NANOSLEEP.SYNCS 0x989680 ;  /* 0x009896800000995d */ /* 0x008fea0003900000 */
[----:B------:R-:W3:Y:S02]  /*d170*/  @!P1 SYNCS.PHASECHK.TRANS64 P1, [R3+URZ+0x33000], R0 ;  /* 0x03300000030095a7 */ /* 0x000ee4000802007f */
[----:B---3--:R-:W-:Y:S05]  /*d180*/  @!P1 BRA `(.L_x_25) ;  /* 0xfffffffc00f09947 */ /* 0x008fea000383ffff */
[----:B------:R-:W-:Y:S05]  /*d190*/  BRA `(.L_x_69) ;  /* 0xffffff9000bc7947 */ /* 0x000fea000383ffff */
.L_x_28:
[----:B--2---:R2:W3:Y:S02]  /*d1a0*/  SYNCS.PHASECHK.TRANS64.TRYWAIT P2, [R0+URZ+0x33020], R3 ;  /* 0x03302003000075a7 */ /* 0x0044e4000804017f */
[----:B---3--:R-:W-:Y:S05]  /*d1b0*/  @!P2 NANOSLEEP.SYNCS 0x989680 ;  /* 0x009896800000a95d */ /* 0x008fea0003900000 */
[----:B------:R-:W3:Y:S02]  /*d1c0*/  @!P2 SYNCS.PHASECHK.TRANS64 P2, [R0+URZ+0x33020], R3 ;  /* 0x033020030000a5a7 */ /* 0x000ee4000804007f */
[----:B---3--:R-:W-:Y:S05]  /*d1d0*/  @!P2 BRA `(.L_x_28) ;  /* 0xfffffffc00f0a947 */ /* 0x008fea000383ffff */
[----:B------:R-:W-:Y:S05]  /*d1e0*/  BRA `(.L_x_70) ;  /* 0xffffff94008c7947 */ /* 0x000fea000383ffff */
.L_x_31:
[----:B----4-:R4:W1:Y:S02]  /*d1f0*/  SYNCS.PHASECHK.TRANS64.TRYWAIT P6, [R205+URZ+0x33000], R200 ;  /* 0x033000c8cd0075a7 */ /* 0x01086400080c017f */
[----:B-1----:R-:W-:Y:S05]  /*d200*/  @!P6 NANOSLEEP.SYNCS 0x989680 ;  /* 0x009896800000e95d */ /* 0x002fea0003900000 */
[----:B------:R-:W1:Y:S02]  /*d210*/  @!P6 SYNCS.PHASECHK.TRANS64 P6, [R205+URZ+0x33000], R200 ;  /* 0x033000c8cd00e5a7 */ /* 0x000e6400080c007f */
[----:B-1----:R-:W-:Y:S05]  /*d220*/  @!P6 BRA `(.L_x_31) ;  /* 0xfffffffc00f0e947 */ /* 0x002fea000383ffff */
[----:B------:R-:W-:Y:S05]  /*d230*/  BRA `(.L_x_71) ;  /* 0xffffffa000c47947 */ /* 0x000fea000383ffff */
.L_x_35:
[----:B-1----:R1:W2:Y:S02]  /*d240*/  SYNCS.PHASECHK.TRANS64.TRYWAIT P1, [R10+URZ+0x33020], R11 ;  /* 0x0330200b0a0075a7 */ /* 0x0022a4000802017f */
[----:B--2---:R-:W-:Y:S05]  /*d250*/  @!P1 NANOSLEEP.SYNCS 0x989680 ;  /* 0x009896800000995d */ /* 0x004fea0003900000 */
[----:B------:R-:W2:Y:S02]  /*d260*/  @!P1 SYNCS.PHASECHK.TRANS64 P1, [R10+URZ+0x33020], R11 ;  /* 0x0330200b0a0095a7 */ /* 0x000ea4000802007f */
[----:B--2---:R-:W-:Y:S05]  /*d270*/  @!P1 BRA `(.L_x_35) ;  /* 0xfffffffc00f09947 */ /* 0x004fea000383ffff */
[----:B------:R-:W-:Y:S05]  /*d280*/  BRA `(.L_x_72) ;  /* 0xffffffe0006c7947 */ /* 0x000fea000383ffff */
        .weak           $__internal_0_$__cuda_sm20_rcp_rn_f32_slowpath
        .type           $__internal_0_$__cuda_sm20_rcp_rn_f32_slowpath,@function
        .size           $__internal_0_$__cuda_sm20_rcp_rn_f32_slowpath,(.L_x_78 - $__internal_0_$__cuda_sm20_rcp_rn_f32_slowpath)
$__internal_0_$__cuda_sm20_rcp_rn_f32_slowpath:
[----:B------:R-:W-:Y:S01]  /*d290*/  SHF.L.U32 R4, R5, 0x1, RZ ;  /* 0x0000000105047819 */ /* 0x000fe200000006ff */
[----:B------:R-:W-:Y:S03]  /*d2a0*/  BSSY B2, `(.L_x_73) ;  /* 0x0000030000027945 */ /* 0x000fe60003800000 */
[----:B------:R-:W-:-:S04]  /*d2b0*/  SHF.R.U32.HI R20, RZ, 0x18, R4 ;  /* 0x00000018ff147819 */ /* 0x000fc80000011604 */
[----:B------:R-:W-:-:S13]  /*d2c0*/  ISETP.NE.U32.AND P0, PT, R20, RZ, PT ;  /* 0x000000ff1400720c */ /* 0x000fda0003f05070 */
[----:B------:R-:W-:Y:S05]  /*d2d0*/  @P0 BRA `(.L_x_74) ;  /* 0x0000000000280947 */ /* 0x000fea0003800000 */
[----:B------:R-:W-:-:S04]  /*d2e0*/  SHF.L.U32 R4, R5, 0x1, RZ ;  /* 0x0000000105047819 */ /* 0x000fc800000006ff */
[----:B------:R-:W-:-:S13]  /*d2f0*/  ISETP.NE.AND P0, PT, R4, RZ, PT ;  /* 0x000000ff0400720c */ /* 0x000fda0003f05270 */
[----:B------:R-:W-:Y:S01]  /*d300*/  @P0 FFMA R12, R5, 1.84467440737095516160e+19, RZ ;  /* 0x5f800000050c0823 */ /* 0x000fe200000000ff */
[----:B------:R-:W-:Y:S08]  /*d310*/  @!P0 MUFU.RCP R10, R5 ;  /* 0x00000005000a8308 */ /* 0x000ff00000001000 */
[----:B------:R-:W1:Y:S02]  /*d320*/  @P0 MUFU.RCP R13, R12 ;  /* 0x0000000c000d0308 */ /* 0x000e640000001000 */
[----:B-1----:R-:W-:-:S04]  /*d330*/  @P0 FFMA R4, R12, R13, -1 ;  /* 0xbf8000000c040423 */ /* 0x002fc8000000000d */
[----:B------:R-:W-:-:S04]  /*d340*/  @P0 FADD.FTZ R4, -R4, -RZ ;  /* 0x800000ff04040221 */ /* 0x000fc80000010100 */
[----:B------:R-:W-:-:S04]  /*d350*/  @P0 FFMA R4, R13, R4, R13 ;  /* 0x000000040d040223 */ /* 0x000fc8000000000d */
[----:B------:R-:W-:Y:S01]  /*d360*/  @P0 FFMA R10, R4, 1.84467440737095516160e+19, RZ ;  /* 0x5f800000040a0823 */ /* 0x000fe200000000ff */
[----:B------:R-:W-:Y:S06]  /*d370*/  BRA `(.L_x_75) ;  /* 0x0000000000887947 */ /* 0x000fec0003800000 */
.L_x_74:
[----:B------:R-:W-:-:S04]  /*d380*/  IADD3 R44, R20, -0xfd, RZ ;  /* 0xffffff03142c7810 */ /* 0x000fc80007ffe0ff */
[----:B------:R-:W-:-:S13]  /*d390*/  ISETP.GT.U32.AND P0, PT, R44, 0x1, PT ;  /* 0x000000012c00780c */ /* 0x000fda0003f04070 */
[----:B------:R-:W-:Y:S05]  /*d3a0*/  @P0 BRA `(.L_x_76) ;  /* 0x0000000000780947 */ /* 0x000fea0003800000 */
[----:B------:R-:W-:Y:S02]  /*d3b0*/  LOP3.LUT R4, R5, 0x7fffff, RZ, 0xc0, !PT ;  /* 0x007fffff05047812 */ /* 0x000fe400078ec0ff */
[----:B------:R-:W-:Y:S02]  /*d3c0*/  MOV R15, 0x3 ;  /* 0x00000003000f7802 */ /* 0x000fe40000000f00 */
[----:B------:R-:W-:Y:S02]  /*d3d0*/  LOP3.LUT R4, R4, 0x3f800000, RZ, 0xfc, !PT ;  /* 0x3f80000004047812 */ /* 0x000fe400078efcff */
[----:B------:R-:W-:Y:S02]  /*d3e0*/  SHF.L.U32 R15, R15, R44, RZ ;  /* 0x0000002c0f0f7219 */ /* 0x000fe400000006ff */
[----:B------:R-:W1:Y:S02]  /*d3f0*/  MUFU.RCP R13, R4 ;  /* 0x00000004000d7308 */ /* 0x000e640000001000 */
[----:B-1----:R-:W-:-:S04]  /*d400*/  FFMA R10, R4, R13, -1 ;  /* 0xbf800000040a7423 */ /* 0x002fc8000000000d */
[----:B------:R-:W-:-:S04]  /*d410*/  FADD.FTZ R10, -R10, -RZ ;  /* 0x800000ff0a0a7221 */ /* 0x000fc80000010100 */
[CCC-:B------:R-:W-:Y:S01]  /*d420*/  FFMA.RM R12, R13.reuse, R10.reuse, R13.reuse ;  /* 0x0000000a0d0c7223 */ /* 0x1c0fe2000000400d */
[----:B------:R-:W-:-:S04]  /*d430*/  FFMA.RP R13, R13, R10, R13 ;  /* 0x0000000a0d0d7223 */ /* 0x000fc8000000800d */
[C---:B------:R-:W-:Y:S02]  /*d440*/  LOP3.LUT R10, R12.reuse, 0x7fffff, RZ, 0xc0, !PT ;  /* 0x007fffff0c0a7812 */ /* 0x040fe400078ec0ff */
[----:B------:R-:W-:Y:S02]  /*d450*/  FSETP.NEU.FTZ.AND P0, PT, R12, R13, PT ;  /* 0x0000000d0c00720b */ /* 0x000fe40003f1d000 */
[----:B------:R-:W-:Y:S02]  /*d460*/  LOP3.LUT R10, R10, 0x800000, RZ, 0xfc, !PT ;  /* 0x008000000a0a7812 */ /* 0x000fe400078efcff */
[----:B------:R-:W-:Y:S02]  /*d470*/  SEL R12, RZ, 0xffffffff, !P0 ;  /* 0xffffffffff0c7807 */ /* 0x000fe40004000000 */
[----:B------:R-:W-:Y:S02]  /*d480*/  LOP3.LUT R15, R15, R10, RZ, 0xc0, !PT ;  /* 0x0000000a0f0f7212 */ /* 0x000fe400078ec0ff */
[----:B------:R-:W-:-:S02]  /*d490*/  IADD3 R13, -R12, RZ, RZ ;  /* 0x000000ff0c0d7210 */ /* 0x000fc40007ffe1ff */
[-C--:B------:R-:W-:Y:S02]  /*d4a0*/  SHF.R.U32.HI R15, RZ, R44.reuse, R15 ;  /* 0x0000002cff0f7219 */ /* 0x080fe4000001160f */
[----:B------:R-:W-:Y:S02]  /*d4b0*/  LOP3.LUT P1, RZ, R13, R44, R10, 0xf8, !PT ;  /* 0x0000002c0dff7212 */ /* 0x000fe4000782f80a */
[C---:B------:R-:W-:Y:S02]  /*d4c0*/  LOP3.LUT P0, RZ, R15.reuse, 0x1, RZ, 0xc0, !PT ;  /* 0x000000010fff7812 */ /* 0x040fe4000780c0ff */
[----:B------:R-:W-:Y:S02]  /*d4d0*/  LOP3.LUT P2, RZ, R15, 0x2, RZ, 0xc0, !PT ;  /* 0x000000020fff7812 */ /* 0x000fe4000784c0ff */
[----:B------:R-:W-:Y:S02]  /*d4e0*/  IADD3 R13, R20, -0xfc, RZ ;  /* 0xffffff04140d7810 */ /* 0x000fe40007ffe0ff */
[----:B------:R-:W-:-:S02]  /*d4f0*/  PLOP3.LUT P0, PT, P0, P1, P2, 0xe0, 0x0 ;  /* 0x000000000000781c */ /* 0x000fc40000703c20 */
[----:B------:R-:W-:Y:S02]  /*d500*/  LOP3.LUT P1, RZ, R5, 0x7fffff, RZ, 0xc0, !PT ;  /* 0x007fffff05ff7812 */ /* 0x000fe4000782c0ff */
[----:B------:R-:W-:Y:S02]  /*d510*/  SEL R4, RZ, 0x1, !P0 ;  /* 0x00000001ff047807 */ /* 0x000fe40004000000 */
[----:B------:R-:W-:Y:S02]  /*d520*/  SHF.R.U32.HI R10, RZ, R13, R10 ;  /* 0x0000000dff0a7219 */ /* 0x000fe4000001160a */
[----:B------:R-:W-:-:S04]  /*d530*/  IADD3 R4, -R4, RZ, RZ ;  /* 0x000000ff04047210 */ /* 0x000fc80007ffe1ff */
[----:B------:R-:W-:-:S13]  /*d540*/  ISETP.GE.AND P0, PT, R4, RZ, PT ;  /* 0x000000ff0400720c */ /* 0x000fda0003f06270 */
[----:B------:R-:W-:-:S04]  /*d550*/  @!P0 IADD3 R10, R10, 0x1, RZ ;  /* 0x000000010a0a8810 */ /* 0x000fc80007ffe0ff */
[----:B------:R-:W-:-:S04]  /*d560*/  @!P1 SHF.L.U32 R10, R10, 0x1, RZ ;  /* 0x000000010a0a9819 */ /* 0x000fc800000006ff */
[----:B------:R-:W-:Y:S01]  /*d570*/  LOP3.LUT R10, R10, 0x80000000, R5, 0xf8, !PT ;  /* 0x800000000a0a7812 */ /* 0x000fe200078ef805 */
[----:B------:R-:W-:Y:S06]  /*d580*/  BRA `(.L_x_75) ;  /* 0x0000000000047947 */ /* 0x000fec0003800000 */
.L_x_76:
[----:B------:R1:W2:Y:S02]  /*d590*/  MUFU.RCP R10, R5 ;  /* 0x00000005000a7308 */ /* 0x0002a40000001000 */
.L_x_75:
[----:B------:R-:W-:Y:S05]  /*d5a0*/  BSYNC B2 ;  /* 0x0000000000027941 */ /* 0x000fea0003800000 */
.L_x_73:
[----:B------:R-:W-:Y:S02]  /*d5b0*/  MOV R4, R14 ;  /* 0x0000000e00047202 */ /* 0x000fe40000000f00 */
[----:B-1----:R-:W-:-:S04]  /*d5c0*/  MOV R5, 0x0 ;  /* 0x0000000000057802 */ /* 0x002fc80000000f00 */
[----:B--2---:R-:W-:Y:S05]  /*d5d0*/  RET.REL.NODEC R4 `(_ZN7cutlass13device_kernelINS_4fmha6kernel13FmhaKernelTmaINS1_10collective15FmhaMainloopTmaINS_6half_tEfN4cute5tupleIJNS7_1CILi64EEENS9_ILi256EEENS9_ILi96EEEEEENS4_13DefaultFusionEJEEENS4_15FmhaFwdEpilogueIS6_fNS8_IJSA_SC_SB_EEEEEJEEEEEvNT_6ParamsE) ;  /* 0xffffff2804887950 */ /* 0x004fea0003c3ffff */
.L_x_77:
[----:B------:R-:W-:-:S00]  /*d5e0*/  BRA `(.L_x_77) ;  /* 0xfffffffc00fc7947 */ /* 0x000fc0000383ffff */
[----:B------:R-:W-:-:S00]  /*d5f0*/  NOP ;  /* 0x0000000000007918 */ /* 0x000fc00000000000 */
        /* <DEDUP_REMOVED lines=8> */
.L_x_78:


//--------------------- .nv.global.init           --------------------------
	.section	.nv.global.init,"aw",@progbits
.nv.global.init:
	.type		$str$23,@object
	.size		$str$23,($str$24 - $str$23)
$str$23:
        /*0000*/ 	.byte	0x28, 0x61, 0x64, 0x64, 0x72, 0x65, 0x73, 0x73, 0x20, 0x26, 0x20, 0x6d, 0x61, 0x73, 0x6b, 0x29
        /*0010*/ 	.byte	0x20, 0x3d, 0x3d, 0x20, 0x30, 0x00
	.type		$str$24,@object
	.size		$str$24,(__unnamed_1 - $str$24)
$str$24:
        /*0016*/ 	.byte	0x2f, 0x74, 0x6d, 0x70, 0x2f, 0x63, 0x75, 0x74, 0x6c, 0x61, 0x73, 0x73, 0x5f, 0x73, 0x77, 0x65
        /*0026*/ 	.byte	0x65, 0x70, 0x5f, 0x73, 0x72, 0x63, 0x2f, 0x69, 0x6e, 0x63, 0x6c, 0x75, 0x64, 0x65, 0x2f, 0x63
        /*0036*/ 	.byte	0x75, 0x74, 0x65, 0x2f, 0x70, 0x6f, 0x69, 0x6e, 0x74, 0x65, 0x72, 0x5f, 0x66, 0x6c, 0x61, 0x67
        /*0046*/ 	.byte	0x67, 0x65, 0x64, 0x2e, 0x68, 0x70, 0x70, 0x00
	.type		__unnamed_1,@object
	.size		__unnamed_1,(__unnamed_2 - __unnamed_1)
__unnamed_1:
        /*004e*/ 	.byte	0x61, 0x75, 0x74, 0x6f, 0x20, 0x63, 0x75, 0x74, 0x65, 0x3a, 0x3a, 0x61, 0x73, 0x5f, 0x70, 0x6f
        /* <DEDUP_REMOVED lines=27> */
        /*020e*/ 	.byte	0x3e, 0x3e, 0x3e, 0x3e, 0x3e, 0x5d, 0x00
	.type		__unnamed_2,@object
	.size		__unnamed_2,(.L_1 - __unnamed_2)
__unnamed_2:
        /* <DEDUP_REMOVED lines=29> */
.L_1:


//--------------------- .nv.shared._ZN7cutlass13device_kernelINS_4fmha6kernel13FmhaKernelTmaINS1_10collective15FmhaMainloopTmaINS_6half_tEfN4cute5tupleIJNS7_1CILi64EEENS9_ILi256EEENS9_ILi96EEEEEENS4_13DefaultFusionEJEEENS4_15FmhaFwdEpilogueIS6_fNS8_IJSA_SC_SB_EEEEEJEEEEEvNT_6ParamsE --------------------------
	.section	.nv.shared._ZN7cutlass13device_kernelINS_4fmha6kernel13FmhaKernelTmaINS1_10collective15FmhaMainloopTmaINS_6half_tEfN4cute5tupleIJNS7_1CILi64EEENS9_ILi256EEENS9_ILi96EEEEEENS4_13DefaultFusionEJEEENS4_15FmhaFwdEpilogueIS6_fNS8_IJSA_SC_SB_EEEEEJEEEEEvNT_6ParamsE,"aw",@nobits
	.sectionflags	@""
	.align	16
	.zero		1024


//--------------------- .nv.shared.reserved.0     --------------------------
	.section	.nv.shared.reserved.0,"aw",@nobits
	.weak		__nv_reservedSMEM_offset_0_alias
	.size		__nv_reservedSMEM_offset_0_alias, 0, 0
	.other		__nv_reservedSMEM_offset_0_alias,@"STO_CUDA_RESERVED_SHARED STV_DEFAULT"
__nv_reservedSMEM_offset_0_alias:
	.zero		0


//--------------------- .nv.global                --------------------------
	.section	.nv.global,"aw",@nobits
.nv.global:
	.type		_ZN39_INTERNAL_15513f81_4_k_cu_1c369419_27954cute1_E,@object
	.size		_ZN39_INTERNAL_15513f81_4_k_cu_1c369419_27954cute1_E,(_ZN39_INTERNAL_15513f81_4_k_cu_1c369419_27954cuda3std3__45__cpo6cbeginE - _ZN39_INTERNAL_15513f81_4_k_cu_1c369419_27954cute1_E)
_ZN39_INTERNAL_15513f81_4_k_cu_1c369419_27954cute1_E:
	.zero		1
	.type		_ZN39_INTERNAL_15513f81_4_k_cu_1c369419_27954cuda3std3__45__cpo6cbeginE,@object
	.size		_ZN39_INTERNAL_15513f81_4_k_cu_1c369419_27954cuda3std3__45__cpo6cbeginE,(_ZN39_INTERNAL_15513f81_4_k_cu_1c369419_27954cuda3std3__48in_placeE - _ZN39_INTERNAL_15513f81_4_k_cu_1c369419_27954cuda3std3__45__cpo6cbeginE)
_ZN39_INTERNAL_15513f81_4_k_cu_1c369419_27954cuda3std3__45__cpo6cbeginE:
	.zero		1
	.type		_ZN39_INTERNAL_15513f81_4_k_cu_1c369419_27954cuda3std3__48in_placeE,@object
	.size		_ZN39_INTERNAL_15513f81_4_k_cu_1c369419_27954cuda3std3__48in_placeE,(_ZN39_INTERNAL_15513f81_4_k_cu_1c369419_27954cuda3std6ranges3__45__cpo9iter_moveE - _ZN39_INTERNAL_15513f81_4_k_cu_1c369419_27954cuda3std3__48in_placeE)
_ZN39_INTERNAL_15513f81_4_k_cu_1c369419_27954cuda3std3__48in_placeE:
	.zero		1
	.type		_ZN39_INTERNAL_15513f81_4_k_cu_1c369419_27954cuda3std6ranges3__45__cpo9iter_moveE,@object
	.size		_ZN39_INTERNAL_15513f81_4_k_cu_1c369419_27954cuda3std6ranges3__45__cpo9iter_moveE,(_ZN39_INTERNAL_15513f81_4_k_cu_1c369419_27954cuda3std3__45__cpo5beginE - _ZN39_INTERNAL_15513f81_4_k_cu_1c369419_27954cuda3std6ranges3__45__cpo9iter_moveE)
_ZN39_INTERNAL_15513f81_4_k_cu_1c369419_27954cuda3std6ranges3__45__cpo9iter_moveE:
	.zero		1
	.type		_ZN39_INTERNAL_15513f81_4_k_cu_1c369419_27954cuda3std3__45__cpo5beginE,@object
	.size		_ZN39_INTERNAL_15513f81_4_k_cu_1c369419_27954cuda3std3__45__cpo5beginE,(_ZN39_INTERNAL_15513f81_4_k_cu_1c369419_27954cuda3std3__441_GLOBAL__N__15513f81_4_k_cu_1c369419_27956ignoreE - _ZN39_INTERNAL_15513f81_4_k_cu_1c369419_27954cuda3std3__45__cpo5beginE)
_ZN39_INTERNAL_15513f81_4_k_cu_1c369419_27954cuda3std3__45__cpo5beginE:
	.zero		1
	.type		_ZN39_INTERNAL_15513f81_4_k_cu_1c369419_27954cuda3std3__441_GLOBAL__N__15513f81_4_k_cu_1c369419_27956ignoreE,@object
	.size		_ZN39_INTERNAL_15513f81_4_k_cu_1c369419_27954cuda3std3__441_GLOBAL__N__15513f81_4_k_cu_1c369419_27956ignoreE,(_ZN39_INTERNAL_15513f81_4_k_cu_1c369419_27954cute7productE - _ZN39_INTERNAL_15513f81_4_k_cu_1c369419_27954cuda3std3__441_GLOBAL__N__15513f81_4_k_cu_1c369419_27956ignoreE)
_ZN39_INTERNAL_15513f81_4_k_cu_1c369419_27954cuda3std3__441_GLOBAL__N__15513f81_4_k_cu_1c369419_27956ignoreE:
	.zero		1
	.type		_ZN39_INTERNAL_15513f81_4_k_cu_1c369419_27954cute7productE,@object
	.size		_ZN39_INTERNAL_15513f81_4_k_cu_1c369419_27954cute7productE,(_ZN39_INTERNAL_15513f81_4_k_cu_1c369419_27954cuda3std3__45__cpo3endE - _ZN39_INTERNAL_15513f81_4_k_cu_1c369419_27954cute7productE)
_ZN39_INTERNAL_15513f81_4_k_cu_1c369419_27954cute7productE:
	.zero		1
	.type		_ZN39_INTERNAL_15513f81_4_k_cu_1c369419_27954cuda3std3__45__cpo3endE,@object
	.size		_ZN39_INTERNAL_15513f81_4_k_cu_1c369419_27954cuda3std3__45__cpo3endE,(_ZN39_INTERNAL_15513f81_4_k_cu_1c369419_27954cuda3std3__419piecewise_constructE - _ZN39_INTERNAL_15513f81_4_k_cu_1c369419_27954cuda3std3__45__cpo3endE)
_ZN39_INTERNAL_15513f81_4_k_cu_1c369419_27954cuda3std3__45__cpo3endE:
	.zero		1
	.type		_ZN39_INTERNAL_15513f81_4_k_cu_1c369419_27954cuda3std3__419piecewise_constructE,@object
	.size		_ZN39_INTERNAL_15513f81_4_k_cu_1c369419_27954cuda3std3__419piecewise_constructE,(_ZN39_INTERNAL_15513f81_4_k_cu_1c369419_27954cuda3std3__45__cpo4cendE - _ZN39_INTERNAL_15513f81_4_k_cu_1c369419_27954cuda3std3__419piecewise_constructE)
_ZN39_INTERNAL_15513f81_4_k_cu_1c369419_27954cuda3std3__419piecewise_constructE:
	.zero		1
	.type		_ZN39_INTERNAL_15513f81_4_k_cu_1c369419_27954cuda3std3__45__cpo4cendE,@object
	.size		_ZN39_INTERNAL_15513f81_4_k_cu_1c369419_27954cuda3std3__45__cpo4cendE,(_ZN39_INTERNAL_15513f81_4_k_cu_1c369419_27954cuda3std6ranges3__45__cpo4swapE - _ZN39_INTERNAL_15513f81_4_k_cu_1c369419_27954cuda3std3__45__cpo4cendE)
_ZN39_INTERNAL_15513f81_4_k_cu_1c369419_27954cuda3std3__45__cpo4cendE:
	.zero		1
	.type		_ZN39_INTERNAL_15513f81_4_k_cu_1c369419_27954cuda3std6ranges3__45__cpo4swapE,@object
	.size		_ZN39_INTERNAL_15513f81_4_k_cu_1c369419_27954cuda3std6ranges3__45__cpo4swapE,(.L_9 - _ZN39_INTERNAL_15513f81_4_k_cu_1c369419_27954cuda3std6ranges3__45__cpo4swapE)
_ZN39_INTERNAL_15513f81_4_k_cu_1c369419_27954cuda3std6ranges3__45__cpo4swapE:
	.zero		1
.L_9:


//--------------------- .nv.constant0._ZN7cutlass13device_kernelINS_4fmha6kernel13FmhaKernelTmaINS1_10collective15FmhaMainloopTmaINS_6half_tEfN4cute5tupleIJNS7_1CILi64EEENS9_ILi256EEENS9_ILi96EEEEEENS4_13DefaultFusionEJEEENS4_15FmhaFwdEpilogueIS6_fNS8_IJSA_SC_SB_EEEEEJEEEEEvNT_6ParamsE --------------------------
	.section	.nv.constant0._ZN7cutlass13device_kernelINS_4fmha6kernel13FmhaKernelTmaINS1_10collective15FmhaMainloopTmaINS_6half_tEfN4cute5tupleIJNS7_1CILi64EEENS9_ILi256EEENS9_ILi96EEEEEENS4_13DefaultFusionEJEEENS4_15FmhaFwdEpilogueIS6_fNS8_IJSA_SC_SB_EEEEEJEEEEEvNT_6ParamsE,"a",@progbits
	.sectionflags	@""
	.align	4
.nv.constant0._ZN7cutlass13device_kernelINS_4fmha6kernel13FmhaKernelTmaINS1_10collective15FmhaMainloopTmaINS_6half_tEfN4cute5tupleIJNS7_1CILi64EEENS9_ILi256EEENS9_ILi96EEEEEENS4_13DefaultFusionEJEEENS4_15FmhaFwdEpilogueIS6_fNS8_IJSA_SC_SB_EEEEEJEEEEEvNT_6ParamsE:
	.zero		2688


//--------------------- SYMBOLS --------------------------

	.type		.nv.reservedSmem.offset0,@object
	.size		.nv.reservedSmem.offset0,0x4
	.type		__assertfail,@function
